//
// Generated by NVIDIA NVVM Compiler
//
// Compiler Build ID: CL-36424714
// Cuda compilation tools, release 13.0, V13.0.88
// Based on NVVM 20.0.0
//

.version 9.0
.target sm_100
.address_size 64

	// .globl	_Z8RunPlansPfS_S_S_S_S_S_S_S_S_S_S_
.global .align 4 .f32 age = 0f41F00000;
.global .align 4 .f32 interestrate = 0f3D4CCCCD;
.global .align 4 .f32 bpension = 0f3F800000;
.global .align 4 .f32 pensiontime = 0f420C0000;
.global .align 4 .b8 ts[128] = {0, 0, 128, 62, 0, 0, 0, 63, 0, 0, 128, 63, 0, 0, 0, 64, 0, 0, 64, 64, 0, 0, 128, 64, 0, 0, 160, 64, 0, 0, 192, 64, 0, 0, 224, 64, 0, 0, 0, 65, 0, 0, 16, 65, 0, 0, 32, 65, 0, 0, 48, 65, 0, 0, 64, 65, 0, 0, 80, 65, 0, 0, 96, 65, 0, 0, 112, 65, 0, 0, 128, 65, 0, 0, 136, 65, 0, 0, 144, 65, 0, 0, 152, 65, 0, 0, 160, 65, 0, 0, 168, 65, 0, 0, 176, 65, 0, 0, 184, 65, 0, 0, 192, 65, 0, 0, 200, 65, 0, 0, 208, 65, 0, 0, 216, 65, 0, 0, 224, 65, 0, 0, 232, 65, 0, 0, 240, 65};
.global .align 4 .b8 rs[128] = {80, 198, 146, 63, 80, 198, 146, 63, 80, 198, 146, 63, 16, 155, 171, 63, 193, 53, 201, 63, 113, 208, 230, 63, 145, 53, 2, 64, 233, 2, 17, 64, 65, 208, 31, 64, 170, 97, 37, 64, 12, 114, 45, 64, 135, 134, 51, 64, 109, 198, 55, 64, 82, 6, 60, 64, 56, 70, 64, 64, 30, 134, 68, 64, 4, 198, 72, 64, 47, 188, 72, 64, 91, 178, 72, 64, 134, 168, 72, 64, 177, 158, 72, 64, 221, 148, 72, 64, 112, 62, 71, 64, 3, 232, 69, 64, 150, 145, 68, 64, 41, 59, 67, 64, 188, 228, 65, 64, 79, 142, 64, 64, 226, 55, 63, 64, 117, 225, 61, 64, 8, 139, 60, 64, 155, 52, 59, 64};
.global .align 4 .u32 dtla_m = 35;
.global .align 4 .u32 dtla_n = 10;
.global .align 4 .u32 tlap_n = 35;
.global .align 4 .f32 tlap_bpremium = 0f3F800000;
.global .align 4 .u32 ti_n = 35;
.global .align 4 .f32 ti_bdeath = 0f3F800000;
.global .align 4 .u32 da_n = 35;
.global .align 4 .f32 da_bdisabled = 0f3F800000;
.global .align 4 .u32 dti_n = 35;
.global .align 4 .f32 dti_bdisabled = 0f3F800000;

.visible .entry _Z8RunPlansPfS_S_S_S_S_S_S_S_S_S_S_(
	.param .u64 .ptr .align 1 _Z8RunPlansPfS_S_S_S_S_S_S_S_S_S_S__param_0,
	.param .u64 .ptr .align 1 _Z8RunPlansPfS_S_S_S_S_S_S_S_S_S_S__param_1,
	.param .u64 .ptr .align 1 _Z8RunPlansPfS_S_S_S_S_S_S_S_S_S_S__param_2,
	.param .u64 .ptr .align 1 _Z8RunPlansPfS_S_S_S_S_S_S_S_S_S_S__param_3,
	.param .u64 .ptr .align 1 _Z8RunPlansPfS_S_S_S_S_S_S_S_S_S_S__param_4,
	.param .u64 .ptr .align 1 _Z8RunPlansPfS_S_S_S_S_S_S_S_S_S_S__param_5,
	.param .u64 .ptr .align 1 _Z8RunPlansPfS_S_S_S_S_S_S_S_S_S_S__param_6,
	.param .u64 .ptr .align 1 _Z8RunPlansPfS_S_S_S_S_S_S_S_S_S_S__param_7,
	.param .u64 .ptr .align 1 _Z8RunPlansPfS_S_S_S_S_S_S_S_S_S_S__param_8,
	.param .u64 .ptr .align 1 _Z8RunPlansPfS_S_S_S_S_S_S_S_S_S_S__param_9,
	.param .u64 .ptr .align 1 _Z8RunPlansPfS_S_S_S_S_S_S_S_S_S_S__param_10,
	.param .u64 .ptr .align 1 _Z8RunPlansPfS_S_S_S_S_S_S_S_S_S_S__param_11
)
{
	.reg .pred 	%p<208>;
	.reg .b32 	%r<196>;
	.reg .b32 	%f<1339>;
	.reg .b64 	%rd<52>;
	.reg .b64 	%fd<33>;

	ld.param.u64 	%rd18, [_Z8RunPlansPfS_S_S_S_S_S_S_S_S_S_S__param_0];
	ld.param.u64 	%rd19, [_Z8RunPlansPfS_S_S_S_S_S_S_S_S_S_S__param_1];
	ld.param.u64 	%rd13, [_Z8RunPlansPfS_S_S_S_S_S_S_S_S_S_S__param_2];
	ld.param.u64 	%rd20, [_Z8RunPlansPfS_S_S_S_S_S_S_S_S_S_S__param_3];
	ld.param.u64 	%rd21, [_Z8RunPlansPfS_S_S_S_S_S_S_S_S_S_S__param_5];
	ld.param.u64 	%rd22, [_Z8RunPlansPfS_S_S_S_S_S_S_S_S_S_S__param_7];
	ld.param.u64 	%rd23, [_Z8RunPlansPfS_S_S_S_S_S_S_S_S_S_S__param_9];
	ld.param.u64 	%rd17, [_Z8RunPlansPfS_S_S_S_S_S_S_S_S_S_S__param_10];
	ld.param.u64 	%rd24, [_Z8RunPlansPfS_S_S_S_S_S_S_S_S_S_S__param_11];
	cvta.to.global.u64 	%rd25, %rd18;
	cvta.to.global.u64 	%rd1, %rd19;
	cvta.to.global.u64 	%rd2, %rd20;
	cvta.to.global.u64 	%rd3, %rd21;
	cvta.to.global.u64 	%rd4, %rd22;
	cvta.to.global.u64 	%rd5, %rd23;
	cvta.to.global.u64 	%rd6, %rd24;
	mov.u32 	%r32, %tid.x;
	mov.u32 	%r33, %ctaid.x;
	mov.u32 	%r34, %ntid.x;
	mad.lo.s32 	%r1, %r33, %r34, %r32;
	mul.lo.s32 	%r2, %r1, 41;
	ld.global.f32 	%f293, [%rd25];
	mul.wide.u32 	%rd26, %r2, 4;
	add.s64 	%rd27, %rd1, %rd26;
	st.global.f32 	[%rd27+160], %f293;
	mov.f32 	%f294, 0fB1800000;
	mov.f32 	%f295, 0f3EE38E39;
	mul.rn.f32 	%f296, %f295, %f294;
	mov.f32 	%f297, 0f3D4A4588;
	mov.f32 	%f298, 0f3DF80F5F;
	mul.rn.f32 	%f299, %f298, %f297;
	fma.rn.f32 	%f300, %f296, 0f3FB8AA3B, 0f336DD092;
	fma.rn.f32 	%f301, 0f3E638E39, 0f32A55E34, %f300;
	mul.f32 	%f302, %f299, 0f40400000;
	fma.rn.f32 	%f303, %f302, %f296, %f301;
	fma.rn.f32 	%f304, %f299, 0f3E638E39, %f303;
	mov.f32 	%f305, 0f405484B1;
	add.rn.f32 	%f1, %f305, %f304;
	mov.f32 	%f306, 0fC05484B1;
	add.rn.f32 	%f307, %f1, %f306;
	neg.f32 	%f308, %f307;
	add.rn.f32 	%f2, %f304, %f308;
	mov.b32 	%r183, 40;
$L__BB0_1:
	cvt.rn.f32.u32 	%f3, %r183;
	ld.global.f32 	%f309, [pensiontime];
	setp.eq.f32 	%p1, %f309, %f3;
	ld.global.f32 	%f310, [bpension];
	selp.f32 	%f311, %f310, 0f00000000, %p1;
	add.s32 	%r36, %r183, %r2;
	mul.wide.u32 	%rd28, %r36, 4;
	add.s64 	%rd7, %rd1, %rd28;
	ld.global.f32 	%f312, [%rd7];
	add.f32 	%f1285, %f311, %f312;
	ld.global.f32 	%f5, [interestrate];
	mov.b32 	%r184, 0;
	ld.global.f32 	%f6, [age];
$L__BB0_2:
	cvt.rn.f32.u32 	%f314, %r184;
	div.rn.f32 	%f315, %f314, 0fC2C80000;
	add.f32 	%f8, %f3, %f315;
	setp.eq.s32 	%p2, %r184, 0;
	cvt.f64.f32 	%fd1, %f8;
	add.f64 	%fd2, %fd1, 0dBEE4F8B588E368F1;
	cvt.rn.f32.f64 	%f316, %fd2;
	selp.f32 	%f317, %f316, %f8, %p2;
	add.f32 	%f318, %f317, %f6;
	fma.rn.f32 	%f9, %f318, 0f3D1BA5E3, 0fC088B439;
	setp.eq.f32 	%p3, %f9, 0f00000000;
	mov.f32 	%f1286, 0f3F800000;
	@%p3 bra 	$L__BB0_5;
	mul.rn.f32 	%f319, %f1, %f9;
	cvt.rni.f32.f32 	%f320, %f319;
	sub.f32 	%f321, %f319, %f320;
	neg.f32 	%f322, %f319;
	fma.rn.f32 	%f323, %f1, %f9, %f322;
	fma.rn.f32 	%f324, %f2, %f9, %f323;
	add.f32 	%f325, %f321, %f324;
	setp.gt.f32 	%p4, %f320, 0f00000000;
	selp.b32 	%r37, 0, -2097152000, %p4;
	abs.f32 	%f326, %f9;
	setp.num.f32 	%p5, %f326, %f326;
	setp.lt.f32 	%p6, %f319, 0f00000000;
	selp.f32 	%f327, 0f00000000, 0f7F800000, %p6;
	abs.f32 	%f328, %f319;
	setp.gt.f32 	%p7, %f328, 0f43180000;
	cvt.rzi.s32.f32 	%r38, %f320;
	shl.b32 	%r39, %r38, 23;
	sub.s32 	%r40, %r39, %r37;
	mov.b32 	%f329, %r40;
	add.s32 	%r41, %r37, 2130706432;
	mov.b32 	%f330, %r41;
	fma.rn.f32 	%f331, %f325, 0f391FCB8E, 0f3AAF85ED;
	fma.rn.f32 	%f332, %f331, %f325, 0f3C1D9856;
	fma.rn.f32 	%f333, %f332, %f325, 0f3D6357BB;
	fma.rn.f32 	%f334, %f333, %f325, 0f3E75FDEC;
	fma.rn.f32 	%f335, %f334, %f325, 0f3F317218;
	fma.rn.f32 	%f336, %f335, %f325, 0f3F800000;
	mul.f32 	%f337, %f336, %f330;
	mul.f32 	%f338, %f337, %f329;
	selp.f32 	%f1286, %f327, %f338, %p7;
	@%p5 bra 	$L__BB0_5;
	mov.f32 	%f339, 0f41200000;
	add.rn.f32 	%f1286, %f339, %f9;
$L__BB0_5:
	add.f32 	%f341, %f1286, 0f3A03126F;
	mov.f32 	%f342, 0f00000000;
	sub.f32 	%f343, %f342, %f1285;
	add.f32 	%f344, %f343, 0f00000000;
	mul.f32 	%f345, %f344, %f341;
	mul.f32 	%f346, %f5, %f1285;
	sub.f32 	%f347, %f346, %f345;
	mul.f32 	%f13, %f347, 0fBC23D70A;
	fma.rn.f32 	%f14, %f13, 0f3F000000, %f1285;
	add.f32 	%f348, %f8, 0fBBA3D70A;
	add.f32 	%f349, %f348, %f6;
	fma.rn.f32 	%f15, %f349, 0f3D1BA5E3, 0fC088B439;
	mul.rn.f32 	%f350, %f1, %f15;
	neg.f32 	%f351, %f350;
	fma.rn.f32 	%f352, %f1, %f15, %f351;
	fma.rn.f32 	%f353, %f2, %f15, %f352;
	cvt.rni.f32.f32 	%f354, %f350;
	sub.f32 	%f355, %f350, %f354;
	add.f32 	%f356, %f355, %f353;
	fma.rn.f32 	%f357, %f356, 0f391FCB8E, 0f3AAF85ED;
	fma.rn.f32 	%f358, %f357, %f356, 0f3C1D9856;
	fma.rn.f32 	%f359, %f358, %f356, 0f3D6357BB;
	fma.rn.f32 	%f360, %f359, %f356, 0f3E75FDEC;
	fma.rn.f32 	%f361, %f360, %f356, 0f3F317218;
	fma.rn.f32 	%f362, %f361, %f356, 0f3F800000;
	cvt.rzi.s32.f32 	%r42, %f354;
	setp.gt.f32 	%p8, %f354, 0f00000000;
	selp.b32 	%r43, 0, -2097152000, %p8;
	add.s32 	%r44, %r43, 2130706432;
	mov.b32 	%f363, %r44;
	mul.f32 	%f364, %f362, %f363;
	shl.b32 	%r45, %r42, 23;
	sub.s32 	%r46, %r45, %r43;
	mov.b32 	%f365, %r46;
	mul.f32 	%f366, %f364, %f365;
	abs.f32 	%f367, %f350;
	setp.gt.f32 	%p9, %f367, 0f43180000;
	setp.lt.f32 	%p10, %f350, 0f00000000;
	selp.f32 	%f368, 0f00000000, 0f7F800000, %p10;
	selp.f32 	%f16, %f368, %f366, %p9;
	setp.eq.f32 	%p11, %f15, 0f00000000;
	mov.f32 	%f1287, 0f3F800000;
	@%p11 bra 	$L__BB0_8;
	abs.f32 	%f369, %f15;
	setp.num.f32 	%p12, %f369, %f369;
	mov.f32 	%f1287, %f16;
	@%p12 bra 	$L__BB0_8;
	mov.f32 	%f370, 0f41200000;
	add.rn.f32 	%f1287, %f370, %f15;
$L__BB0_8:
	add.f32 	%f372, %f1287, 0f3A03126F;
	mov.f32 	%f373, 0f00000000;
	sub.f32 	%f374, %f373, %f14;
	add.f32 	%f375, %f374, 0f00000000;
	mul.f32 	%f376, %f375, %f372;
	mul.f32 	%f377, %f5, %f14;
	sub.f32 	%f378, %f377, %f376;
	mul.f32 	%f19, %f378, 0fBC23D70A;
	fma.rn.f32 	%f20, %f19, 0f3F000000, %f1285;
	mov.f32 	%f1288, 0f3F800000;
	@%p11 bra 	$L__BB0_11;
	abs.f32 	%f379, %f15;
	setp.num.f32 	%p14, %f379, %f379;
	mov.f32 	%f1288, %f16;
	@%p14 bra 	$L__BB0_11;
	mov.f32 	%f380, 0f41200000;
	add.rn.f32 	%f1288, %f380, %f15;
$L__BB0_11:
	add.f32 	%f381, %f1288, 0f3A03126F;
	mov.f32 	%f382, 0f00000000;
	sub.f32 	%f383, %f382, %f20;
	add.f32 	%f384, %f383, 0f00000000;
	mul.f32 	%f385, %f384, %f381;
	mul.f32 	%f386, %f5, %f20;
	sub.f32 	%f387, %f386, %f385;
	mul.f32 	%f23, %f387, 0fBC23D70A;
	add.f32 	%f24, %f23, %f1285;
	setp.ne.s32 	%p15, %r184, 99;
	@%p15 bra 	$L__BB0_13;
	add.f32 	%f388, %f8, 0fBC23D70A;
	cvt.f64.f32 	%fd3, %f388;
	add.f64 	%fd4, %fd3, 0d3EE4F8B588E368F1;
	cvt.rn.f32.f64 	%f1289, %fd4;
	bra.uni 	$L__BB0_14;
$L__BB0_13:
	add.f32 	%f1289, %f8, 0fBC23D70A;
$L__BB0_14:
	add.f32 	%f390, %f1289, %f6;
	fma.rn.f32 	%f28, %f390, 0f3D1BA5E3, 0fC088B439;
	setp.eq.f32 	%p16, %f28, 0f00000000;
	mov.f32 	%f1290, 0f3F800000;
	@%p16 bra 	$L__BB0_17;
	mul.rn.f32 	%f391, %f1, %f28;
	cvt.rni.f32.f32 	%f392, %f391;
	sub.f32 	%f393, %f391, %f392;
	neg.f32 	%f394, %f391;
	fma.rn.f32 	%f395, %f1, %f28, %f394;
	fma.rn.f32 	%f396, %f2, %f28, %f395;
	add.f32 	%f397, %f393, %f396;
	setp.gt.f32 	%p17, %f392, 0f00000000;
	selp.b32 	%r47, 0, -2097152000, %p17;
	abs.f32 	%f398, %f28;
	setp.num.f32 	%p18, %f398, %f398;
	setp.lt.f32 	%p19, %f391, 0f00000000;
	selp.f32 	%f399, 0f00000000, 0f7F800000, %p19;
	abs.f32 	%f400, %f391;
	setp.gt.f32 	%p20, %f400, 0f43180000;
	cvt.rzi.s32.f32 	%r48, %f392;
	shl.b32 	%r49, %r48, 23;
	sub.s32 	%r50, %r49, %r47;
	mov.b32 	%f401, %r50;
	add.s32 	%r51, %r47, 2130706432;
	mov.b32 	%f402, %r51;
	fma.rn.f32 	%f403, %f397, 0f391FCB8E, 0f3AAF85ED;
	fma.rn.f32 	%f404, %f403, %f397, 0f3C1D9856;
	fma.rn.f32 	%f405, %f404, %f397, 0f3D6357BB;
	fma.rn.f32 	%f406, %f405, %f397, 0f3E75FDEC;
	fma.rn.f32 	%f407, %f406, %f397, 0f3F317218;
	fma.rn.f32 	%f408, %f407, %f397, 0f3F800000;
	mul.f32 	%f409, %f408, %f402;
	mul.f32 	%f410, %f409, %f401;
	selp.f32 	%f1290, %f399, %f410, %p20;
	@%p18 bra 	$L__BB0_17;
	mov.f32 	%f411, 0f41200000;
	add.rn.f32 	%f1290, %f411, %f28;
$L__BB0_17:
	add.f32 	%f412, %f1290, 0f3A03126F;
	mov.f32 	%f413, 0f00000000;
	sub.f32 	%f414, %f413, %f24;
	add.f32 	%f415, %f414, 0f00000000;
	mul.f32 	%f416, %f415, %f412;
	mul.f32 	%f417, %f5, %f24;
	sub.f32 	%f418, %f417, %f416;
	mul.f32 	%f419, %f418, 0fBC23D70A;
	fma.rn.f32 	%f420, %f419, 0f3E2AAAAB, %f1285;
	fma.rn.f32 	%f421, %f23, 0f3EAAAAAB, %f420;
	fma.rn.f32 	%f422, %f19, 0f3EAAAAAB, %f421;
	fma.rn.f32 	%f1285, %f13, 0f3E2AAAAB, %f422;
	add.s32 	%r184, %r184, 1;
	setp.ne.s32 	%p21, %r184, 100;
	@%p21 bra 	$L__BB0_2;
	st.global.f32 	[%rd7+-4], %f1285;
	add.s32 	%r6, %r183, -1;
	setp.gt.u32 	%p22, %r183, 1;
	mov.u32 	%r183, %r6;
	@%p22 bra 	$L__BB0_1;
	mul.lo.s32 	%r7, %r1, 51;
	cvta.to.global.u64 	%rd29, %rd13;
	ld.global.f32 	%f423, [%rd29];
	mul.wide.u32 	%rd30, %r7, 4;
	add.s64 	%rd31, %rd2, %rd30;
	st.global.f32 	[%rd31+200], %f423;
	mov.b32 	%r185, 50;
$L__BB0_20:
	add.s32 	%r54, %r185, %r7;
	mul.wide.u32 	%rd32, %r54, 4;
	add.s64 	%rd8, %rd2, %rd32;
	ld.global.f32 	%f424, [%rd8];
	add.f32 	%f1291, %f424, 0f00000000;
	cvt.rn.f32.u32 	%f34, %r185;
	ld.global.f32 	%f35, [interestrate];
	ld.global.f32 	%f36, [bpension];
	ld.global.u32 	%r55, [dtla_m];
	cvt.rn.f32.s32 	%f37, %r55;
	ld.global.u32 	%r56, [dtla_n];
	add.s32 	%r57, %r56, %r55;
	cvt.rn.f32.s32 	%f38, %r57;
	mov.b32 	%r186, 0;
	ld.global.f32 	%f39, [age];
$L__BB0_21:
	cvt.rn.f32.u32 	%f426, %r186;
	div.rn.f32 	%f427, %f426, 0fC2C80000;
	add.f32 	%f41, %f34, %f427;
	setp.eq.s32 	%p23, %r186, 0;
	cvt.f64.f32 	%fd5, %f41;
	add.f64 	%fd6, %fd5, 0dBEE4F8B588E368F1;
	cvt.rn.f32.f64 	%f428, %fd6;
	selp.f32 	%f42, %f428, %f41, %p23;
	add.f32 	%f429, %f42, %f39;
	fma.rn.f32 	%f43, %f429, 0f3D1BA5E3, 0fC088B439;
	setp.eq.f32 	%p24, %f43, 0f00000000;
	mov.f32 	%f1292, 0f3F800000;
	@%p24 bra 	$L__BB0_24;
	mul.rn.f32 	%f430, %f1, %f43;
	cvt.rni.f32.f32 	%f431, %f430;
	sub.f32 	%f432, %f430, %f431;
	neg.f32 	%f433, %f430;
	fma.rn.f32 	%f434, %f1, %f43, %f433;
	fma.rn.f32 	%f435, %f2, %f43, %f434;
	add.f32 	%f436, %f432, %f435;
	setp.gt.f32 	%p25, %f431, 0f00000000;
	selp.b32 	%r58, 0, -2097152000, %p25;
	abs.f32 	%f437, %f43;
	setp.num.f32 	%p26, %f437, %f437;
	setp.lt.f32 	%p27, %f430, 0f00000000;
	selp.f32 	%f438, 0f00000000, 0f7F800000, %p27;
	abs.f32 	%f439, %f430;
	setp.gt.f32 	%p28, %f439, 0f43180000;
	cvt.rzi.s32.f32 	%r59, %f431;
	shl.b32 	%r60, %r59, 23;
	sub.s32 	%r61, %r60, %r58;
	mov.b32 	%f440, %r61;
	add.s32 	%r62, %r58, 2130706432;
	mov.b32 	%f441, %r62;
	fma.rn.f32 	%f442, %f436, 0f391FCB8E, 0f3AAF85ED;
	fma.rn.f32 	%f443, %f442, %f436, 0f3C1D9856;
	fma.rn.f32 	%f444, %f443, %f436, 0f3D6357BB;
	fma.rn.f32 	%f445, %f444, %f436, 0f3E75FDEC;
	fma.rn.f32 	%f446, %f445, %f436, 0f3F317218;
	fma.rn.f32 	%f447, %f446, %f436, 0f3F800000;
	mul.f32 	%f448, %f447, %f441;
	mul.f32 	%f449, %f448, %f440;
	selp.f32 	%f1292, %f438, %f449, %p28;
	@%p26 bra 	$L__BB0_24;
	mov.f32 	%f450, 0f41200000;
	add.rn.f32 	%f1292, %f450, %f43;
$L__BB0_24:
	add.f32 	%f452, %f1292, 0f3A03126F;
	mov.f32 	%f453, 0f00000000;
	sub.f32 	%f454, %f453, %f1291;
	add.f32 	%f455, %f454, 0f00000000;
	mul.f32 	%f456, %f455, %f452;
	setp.geu.f32 	%p29, %f42, %f38;
	selp.f32 	%f457, 0f00000000, 0f3F800000, %p29;
	setp.leu.f32 	%p30, %f42, %f37;
	selp.f32 	%f458, 0f00000000, 0f3F800000, %p30;
	mul.f32 	%f459, %f36, %f458;
	mul.f32 	%f460, %f459, %f457;
	mul.f32 	%f461, %f35, %f1291;
	sub.f32 	%f462, %f461, %f460;
	sub.f32 	%f463, %f462, %f456;
	mul.f32 	%f47, %f463, 0fBC23D70A;
	fma.rn.f32 	%f48, %f47, 0f3F000000, %f1291;
	add.f32 	%f49, %f41, 0fBBA3D70A;
	add.f32 	%f464, %f49, %f39;
	fma.rn.f32 	%f50, %f464, 0f3D1BA5E3, 0fC088B439;
	mul.rn.f32 	%f465, %f1, %f50;
	neg.f32 	%f466, %f465;
	fma.rn.f32 	%f467, %f1, %f50, %f466;
	fma.rn.f32 	%f468, %f2, %f50, %f467;
	cvt.rni.f32.f32 	%f469, %f465;
	sub.f32 	%f470, %f465, %f469;
	add.f32 	%f471, %f470, %f468;
	fma.rn.f32 	%f472, %f471, 0f391FCB8E, 0f3AAF85ED;
	fma.rn.f32 	%f473, %f472, %f471, 0f3C1D9856;
	fma.rn.f32 	%f474, %f473, %f471, 0f3D6357BB;
	fma.rn.f32 	%f475, %f474, %f471, 0f3E75FDEC;
	fma.rn.f32 	%f476, %f475, %f471, 0f3F317218;
	fma.rn.f32 	%f477, %f476, %f471, 0f3F800000;
	cvt.rzi.s32.f32 	%r63, %f469;
	setp.gt.f32 	%p31, %f469, 0f00000000;
	selp.b32 	%r64, 0, -2097152000, %p31;
	add.s32 	%r65, %r64, 2130706432;
	mov.b32 	%f478, %r65;
	mul.f32 	%f479, %f477, %f478;
	shl.b32 	%r66, %r63, 23;
	sub.s32 	%r67, %r66, %r64;
	mov.b32 	%f480, %r67;
	mul.f32 	%f481, %f479, %f480;
	abs.f32 	%f482, %f465;
	setp.gt.f32 	%p32, %f482, 0f43180000;
	setp.lt.f32 	%p33, %f465, 0f00000000;
	selp.f32 	%f483, 0f00000000, 0f7F800000, %p33;
	selp.f32 	%f51, %f483, %f481, %p32;
	setp.eq.f32 	%p34, %f50, 0f00000000;
	mov.f32 	%f1293, 0f3F800000;
	@%p34 bra 	$L__BB0_27;
	abs.f32 	%f484, %f50;
	setp.num.f32 	%p35, %f484, %f484;
	mov.f32 	%f1293, %f51;
	@%p35 bra 	$L__BB0_27;
	mov.f32 	%f485, 0f41200000;
	add.rn.f32 	%f1293, %f485, %f50;
$L__BB0_27:
	setp.geu.f32 	%p36, %f49, %f38;
	selp.f32 	%f487, 0f00000000, 0f3F800000, %p36;
	setp.leu.f32 	%p37, %f49, %f37;
	selp.f32 	%f488, 0f00000000, 0f3F800000, %p37;
	mul.f32 	%f489, %f36, %f488;
	mul.f32 	%f54, %f489, %f487;
	add.f32 	%f490, %f1293, 0f3A03126F;
	mov.f32 	%f491, 0f00000000;
	sub.f32 	%f492, %f491, %f48;
	add.f32 	%f493, %f492, 0f00000000;
	mul.f32 	%f494, %f493, %f490;
	mul.f32 	%f495, %f35, %f48;
	sub.f32 	%f496, %f495, %f54;
	sub.f32 	%f497, %f496, %f494;
	mul.f32 	%f55, %f497, 0fBC23D70A;
	fma.rn.f32 	%f56, %f55, 0f3F000000, %f1291;
	mov.f32 	%f1294, 0f3F800000;
	@%p34 bra 	$L__BB0_30;
	abs.f32 	%f498, %f50;
	setp.num.f32 	%p39, %f498, %f498;
	mov.f32 	%f1294, %f51;
	@%p39 bra 	$L__BB0_30;
	mov.f32 	%f499, 0f41200000;
	add.rn.f32 	%f1294, %f499, %f50;
$L__BB0_30:
	add.f32 	%f500, %f1294, 0f3A03126F;
	mov.f32 	%f501, 0f00000000;
	sub.f32 	%f502, %f501, %f56;
	add.f32 	%f503, %f502, 0f00000000;
	mul.f32 	%f504, %f503, %f500;
	mul.f32 	%f505, %f35, %f56;
	sub.f32 	%f506, %f505, %f54;
	sub.f32 	%f507, %f506, %f504;
	mul.f32 	%f59, %f507, 0fBC23D70A;
	add.f32 	%f60, %f59, %f1291;
	setp.ne.s32 	%p40, %r186, 99;
	@%p40 bra 	$L__BB0_32;
	add.f32 	%f508, %f41, 0fBC23D70A;
	cvt.f64.f32 	%fd7, %f508;
	add.f64 	%fd8, %fd7, 0d3EE4F8B588E368F1;
	cvt.rn.f32.f64 	%f1295, %fd8;
	bra.uni 	$L__BB0_33;
$L__BB0_32:
	add.f32 	%f1295, %f41, 0fBC23D70A;
$L__BB0_33:
	add.f32 	%f510, %f1295, %f39;
	fma.rn.f32 	%f64, %f510, 0f3D1BA5E3, 0fC088B439;
	setp.eq.f32 	%p41, %f64, 0f00000000;
	mov.f32 	%f1296, 0f3F800000;
	@%p41 bra 	$L__BB0_36;
	mul.rn.f32 	%f511, %f1, %f64;
	cvt.rni.f32.f32 	%f512, %f511;
	sub.f32 	%f513, %f511, %f512;
	neg.f32 	%f514, %f511;
	fma.rn.f32 	%f515, %f1, %f64, %f514;
	fma.rn.f32 	%f516, %f2, %f64, %f515;
	add.f32 	%f517, %f513, %f516;
	setp.gt.f32 	%p42, %f512, 0f00000000;
	selp.b32 	%r68, 0, -2097152000, %p42;
	abs.f32 	%f518, %f64;
	setp.num.f32 	%p43, %f518, %f518;
	setp.lt.f32 	%p44, %f511, 0f00000000;
	selp.f32 	%f519, 0f00000000, 0f7F800000, %p44;
	abs.f32 	%f520, %f511;
	setp.gt.f32 	%p45, %f520, 0f43180000;
	cvt.rzi.s32.f32 	%r69, %f512;
	shl.b32 	%r70, %r69, 23;
	sub.s32 	%r71, %r70, %r68;
	mov.b32 	%f521, %r71;
	add.s32 	%r72, %r68, 2130706432;
	mov.b32 	%f522, %r72;
	fma.rn.f32 	%f523, %f517, 0f391FCB8E, 0f3AAF85ED;
	fma.rn.f32 	%f524, %f523, %f517, 0f3C1D9856;
	fma.rn.f32 	%f525, %f524, %f517, 0f3D6357BB;
	fma.rn.f32 	%f526, %f525, %f517, 0f3E75FDEC;
	fma.rn.f32 	%f527, %f526, %f517, 0f3F317218;
	fma.rn.f32 	%f528, %f527, %f517, 0f3F800000;
	mul.f32 	%f529, %f528, %f522;
	mul.f32 	%f530, %f529, %f521;
	selp.f32 	%f1296, %f519, %f530, %p45;
	@%p43 bra 	$L__BB0_36;
	mov.f32 	%f531, 0f41200000;
	add.rn.f32 	%f1296, %f531, %f64;
$L__BB0_36:
	add.f32 	%f532, %f1296, 0f3A03126F;
	mov.f32 	%f533, 0f00000000;
	sub.f32 	%f534, %f533, %f60;
	add.f32 	%f535, %f534, 0f00000000;
	mul.f32 	%f536, %f535, %f532;
	setp.geu.f32 	%p46, %f1295, %f38;
	selp.f32 	%f537, 0f00000000, 0f3F800000, %p46;
	setp.leu.f32 	%p47, %f1295, %f37;
	selp.f32 	%f538, 0f00000000, 0f3F800000, %p47;
	mul.f32 	%f539, %f36, %f538;
	mul.f32 	%f540, %f539, %f537;
	mul.f32 	%f541, %f35, %f60;
	sub.f32 	%f542, %f541, %f540;
	sub.f32 	%f543, %f542, %f536;
	mul.f32 	%f544, %f543, 0fBC23D70A;
	fma.rn.f32 	%f545, %f544, 0f3E2AAAAB, %f1291;
	fma.rn.f32 	%f546, %f59, 0f3EAAAAAB, %f545;
	fma.rn.f32 	%f547, %f55, 0f3EAAAAAB, %f546;
	fma.rn.f32 	%f1291, %f47, 0f3E2AAAAB, %f547;
	add.s32 	%r186, %r186, 1;
	setp.ne.s32 	%p48, %r186, 100;
	@%p48 bra 	$L__BB0_21;
	st.global.f32 	[%rd8+-4], %f1291;
	add.s32 	%r11, %r185, -1;
	setp.gt.u32 	%p49, %r185, 1;
	mov.u32 	%r185, %r11;
	@%p49 bra 	$L__BB0_20;
	ld.param.u64 	%rd49, [_Z8RunPlansPfS_S_S_S_S_S_S_S_S_S_S__param_4];
	cvta.to.global.u64 	%rd33, %rd49;
	ld.global.f32 	%f548, [%rd33];
	mul.wide.u32 	%rd34, %r7, 4;
	add.s64 	%rd35, %rd3, %rd34;
	st.global.f32 	[%rd35+200], %f548;
	mov.b32 	%r187, 50;
$L__BB0_39:
	add.s32 	%r75, %r187, %r7;
	mul.wide.u32 	%rd36, %r75, 4;
	add.s64 	%rd9, %rd3, %rd36;
	ld.global.f32 	%f549, [%rd9];
	add.f32 	%f1297, %f549, 0f00000000;
	cvt.rn.f32.u32 	%f70, %r187;
	ld.global.f32 	%f71, [interestrate];
	ld.global.f32 	%f550, [tlap_bpremium];
	neg.f32 	%f72, %f550;
	ld.global.u32 	%r76, [tlap_n];
	cvt.rn.f32.s32 	%f73, %r76;
	mov.b32 	%r188, 0;
	ld.global.f32 	%f74, [age];
$L__BB0_40:
	cvt.rn.f32.u32 	%f552, %r188;
	div.rn.f32 	%f553, %f552, 0fC2C80000;
	add.f32 	%f76, %f70, %f553;
	setp.eq.s32 	%p50, %r188, 0;
	cvt.f64.f32 	%fd9, %f76;
	add.f64 	%fd10, %fd9, 0dBEE4F8B588E368F1;
	cvt.rn.f32.f64 	%f554, %fd10;
	selp.f32 	%f77, %f554, %f76, %p50;
	add.f32 	%f555, %f77, %f74;
	fma.rn.f32 	%f78, %f555, 0f3D1BA5E3, 0fC088B439;
	setp.eq.f32 	%p51, %f78, 0f00000000;
	mov.f32 	%f1298, 0f3F800000;
	@%p51 bra 	$L__BB0_43;
	mul.rn.f32 	%f556, %f1, %f78;
	cvt.rni.f32.f32 	%f557, %f556;
	sub.f32 	%f558, %f556, %f557;
	neg.f32 	%f559, %f556;
	fma.rn.f32 	%f560, %f1, %f78, %f559;
	fma.rn.f32 	%f561, %f2, %f78, %f560;
	add.f32 	%f562, %f558, %f561;
	setp.gt.f32 	%p52, %f557, 0f00000000;
	selp.b32 	%r77, 0, -2097152000, %p52;
	abs.f32 	%f563, %f78;
	setp.num.f32 	%p53, %f563, %f563;
	setp.lt.f32 	%p54, %f556, 0f00000000;
	selp.f32 	%f564, 0f00000000, 0f7F800000, %p54;
	abs.f32 	%f565, %f556;
	setp.gt.f32 	%p55, %f565, 0f43180000;
	cvt.rzi.s32.f32 	%r78, %f557;
	shl.b32 	%r79, %r78, 23;
	sub.s32 	%r80, %r79, %r77;
	mov.b32 	%f566, %r80;
	add.s32 	%r81, %r77, 2130706432;
	mov.b32 	%f567, %r81;
	fma.rn.f32 	%f568, %f562, 0f391FCB8E, 0f3AAF85ED;
	fma.rn.f32 	%f569, %f568, %f562, 0f3C1D9856;
	fma.rn.f32 	%f570, %f569, %f562, 0f3D6357BB;
	fma.rn.f32 	%f571, %f570, %f562, 0f3E75FDEC;
	fma.rn.f32 	%f572, %f571, %f562, 0f3F317218;
	fma.rn.f32 	%f573, %f572, %f562, 0f3F800000;
	mul.f32 	%f574, %f573, %f567;
	mul.f32 	%f575, %f574, %f566;
	selp.f32 	%f1298, %f564, %f575, %p55;
	@%p53 bra 	$L__BB0_43;
	mov.f32 	%f576, 0f41200000;
	add.rn.f32 	%f1298, %f576, %f78;
$L__BB0_43:
	add.f32 	%f578, %f1298, 0f3A03126F;
	mov.f32 	%f579, 0f00000000;
	sub.f32 	%f580, %f579, %f1297;
	add.f32 	%f581, %f580, 0f00000000;
	mul.f32 	%f582, %f581, %f578;
	setp.geu.f32 	%p56, %f77, %f73;
	selp.f32 	%f583, 0f00000000, 0f3F800000, %p56;
	setp.ltu.f32 	%p57, %f77, 0f00000000;
	selp.f32 	%f584, 0f00000000, 0f3F800000, %p57;
	mul.f32 	%f585, %f584, %f72;
	mul.f32 	%f586, %f585, %f583;
	mul.f32 	%f587, %f71, %f1297;
	sub.f32 	%f588, %f587, %f586;
	sub.f32 	%f589, %f588, %f582;
	mul.f32 	%f82, %f589, 0fBC23D70A;
	fma.rn.f32 	%f83, %f82, 0f3F000000, %f1297;
	add.f32 	%f84, %f76, 0fBBA3D70A;
	add.f32 	%f590, %f84, %f74;
	fma.rn.f32 	%f85, %f590, 0f3D1BA5E3, 0fC088B439;
	mul.rn.f32 	%f591, %f1, %f85;
	neg.f32 	%f592, %f591;
	fma.rn.f32 	%f593, %f1, %f85, %f592;
	fma.rn.f32 	%f594, %f2, %f85, %f593;
	cvt.rni.f32.f32 	%f595, %f591;
	sub.f32 	%f596, %f591, %f595;
	add.f32 	%f597, %f596, %f594;
	fma.rn.f32 	%f598, %f597, 0f391FCB8E, 0f3AAF85ED;
	fma.rn.f32 	%f599, %f598, %f597, 0f3C1D9856;
	fma.rn.f32 	%f600, %f599, %f597, 0f3D6357BB;
	fma.rn.f32 	%f601, %f600, %f597, 0f3E75FDEC;
	fma.rn.f32 	%f602, %f601, %f597, 0f3F317218;
	fma.rn.f32 	%f603, %f602, %f597, 0f3F800000;
	cvt.rzi.s32.f32 	%r82, %f595;
	setp.gt.f32 	%p58, %f595, 0f00000000;
	selp.b32 	%r83, 0, -2097152000, %p58;
	add.s32 	%r84, %r83, 2130706432;
	mov.b32 	%f604, %r84;
	mul.f32 	%f605, %f603, %f604;
	shl.b32 	%r85, %r82, 23;
	sub.s32 	%r86, %r85, %r83;
	mov.b32 	%f606, %r86;
	mul.f32 	%f607, %f605, %f606;
	abs.f32 	%f608, %f591;
	setp.gt.f32 	%p59, %f608, 0f43180000;
	setp.lt.f32 	%p60, %f591, 0f00000000;
	selp.f32 	%f609, 0f00000000, 0f7F800000, %p60;
	selp.f32 	%f86, %f609, %f607, %p59;
	setp.eq.f32 	%p61, %f85, 0f00000000;
	mov.f32 	%f1299, 0f3F800000;
	@%p61 bra 	$L__BB0_46;
	abs.f32 	%f610, %f85;
	setp.num.f32 	%p62, %f610, %f610;
	mov.f32 	%f1299, %f86;
	@%p62 bra 	$L__BB0_46;
	mov.f32 	%f611, 0f41200000;
	add.rn.f32 	%f1299, %f611, %f85;
$L__BB0_46:
	setp.geu.f32 	%p63, %f84, %f73;
	selp.f32 	%f613, 0f00000000, 0f3F800000, %p63;
	setp.ltu.f32 	%p64, %f84, 0f00000000;
	selp.f32 	%f614, 0f00000000, 0f3F800000, %p64;
	mul.f32 	%f615, %f614, %f72;
	mul.f32 	%f89, %f615, %f613;
	add.f32 	%f616, %f1299, 0f3A03126F;
	mov.f32 	%f617, 0f00000000;
	sub.f32 	%f618, %f617, %f83;
	add.f32 	%f619, %f618, 0f00000000;
	mul.f32 	%f620, %f619, %f616;
	mul.f32 	%f621, %f71, %f83;
	sub.f32 	%f622, %f621, %f89;
	sub.f32 	%f623, %f622, %f620;
	mul.f32 	%f90, %f623, 0fBC23D70A;
	fma.rn.f32 	%f91, %f90, 0f3F000000, %f1297;
	mov.f32 	%f1300, 0f3F800000;
	@%p61 bra 	$L__BB0_49;
	abs.f32 	%f624, %f85;
	setp.num.f32 	%p66, %f624, %f624;
	mov.f32 	%f1300, %f86;
	@%p66 bra 	$L__BB0_49;
	mov.f32 	%f625, 0f41200000;
	add.rn.f32 	%f1300, %f625, %f85;
$L__BB0_49:
	add.f32 	%f626, %f1300, 0f3A03126F;
	mov.f32 	%f627, 0f00000000;
	sub.f32 	%f628, %f627, %f91;
	add.f32 	%f629, %f628, 0f00000000;
	mul.f32 	%f630, %f629, %f626;
	mul.f32 	%f631, %f71, %f91;
	sub.f32 	%f632, %f631, %f89;
	sub.f32 	%f633, %f632, %f630;
	mul.f32 	%f94, %f633, 0fBC23D70A;
	add.f32 	%f95, %f94, %f1297;
	setp.ne.s32 	%p67, %r188, 99;
	@%p67 bra 	$L__BB0_51;
	add.f32 	%f634, %f76, 0fBC23D70A;
	cvt.f64.f32 	%fd11, %f634;
	add.f64 	%fd12, %fd11, 0d3EE4F8B588E368F1;
	cvt.rn.f32.f64 	%f1301, %fd12;
	bra.uni 	$L__BB0_52;
$L__BB0_51:
	add.f32 	%f1301, %f76, 0fBC23D70A;
$L__BB0_52:
	add.f32 	%f636, %f1301, %f74;
	fma.rn.f32 	%f99, %f636, 0f3D1BA5E3, 0fC088B439;
	setp.eq.f32 	%p68, %f99, 0f00000000;
	mov.f32 	%f1302, 0f3F800000;
	@%p68 bra 	$L__BB0_55;
	mul.rn.f32 	%f637, %f1, %f99;
	cvt.rni.f32.f32 	%f638, %f637;
	sub.f32 	%f639, %f637, %f638;
	neg.f32 	%f640, %f637;
	fma.rn.f32 	%f641, %f1, %f99, %f640;
	fma.rn.f32 	%f642, %f2, %f99, %f641;
	add.f32 	%f643, %f639, %f642;
	setp.gt.f32 	%p69, %f638, 0f00000000;
	selp.b32 	%r87, 0, -2097152000, %p69;
	abs.f32 	%f644, %f99;
	setp.num.f32 	%p70, %f644, %f644;
	setp.lt.f32 	%p71, %f637, 0f00000000;
	selp.f32 	%f645, 0f00000000, 0f7F800000, %p71;
	abs.f32 	%f646, %f637;
	setp.gt.f32 	%p72, %f646, 0f43180000;
	cvt.rzi.s32.f32 	%r88, %f638;
	shl.b32 	%r89, %r88, 23;
	sub.s32 	%r90, %r89, %r87;
	mov.b32 	%f647, %r90;
	add.s32 	%r91, %r87, 2130706432;
	mov.b32 	%f648, %r91;
	fma.rn.f32 	%f649, %f643, 0f391FCB8E, 0f3AAF85ED;
	fma.rn.f32 	%f650, %f649, %f643, 0f3C1D9856;
	fma.rn.f32 	%f651, %f650, %f643, 0f3D6357BB;
	fma.rn.f32 	%f652, %f651, %f643, 0f3E75FDEC;
	fma.rn.f32 	%f653, %f652, %f643, 0f3F317218;
	fma.rn.f32 	%f654, %f653, %f643, 0f3F800000;
	mul.f32 	%f655, %f654, %f648;
	mul.f32 	%f656, %f655, %f647;
	selp.f32 	%f1302, %f645, %f656, %p72;
	@%p70 bra 	$L__BB0_55;
	mov.f32 	%f657, 0f41200000;
	add.rn.f32 	%f1302, %f657, %f99;
$L__BB0_55:
	add.f32 	%f658, %f1302, 0f3A03126F;
	mov.f32 	%f659, 0f00000000;
	sub.f32 	%f660, %f659, %f95;
	add.f32 	%f661, %f660, 0f00000000;
	mul.f32 	%f662, %f661, %f658;
	setp.geu.f32 	%p73, %f1301, %f73;
	selp.f32 	%f663, 0f00000000, 0f3F800000, %p73;
	setp.ltu.f32 	%p74, %f1301, 0f00000000;
	selp.f32 	%f664, 0f00000000, 0f3F800000, %p74;
	mul.f32 	%f665, %f664, %f72;
	mul.f32 	%f666, %f665, %f663;
	mul.f32 	%f667, %f71, %f95;
	sub.f32 	%f668, %f667, %f666;
	sub.f32 	%f669, %f668, %f662;
	mul.f32 	%f670, %f669, 0fBC23D70A;
	fma.rn.f32 	%f671, %f670, 0f3E2AAAAB, %f1297;
	fma.rn.f32 	%f672, %f94, 0f3EAAAAAB, %f671;
	fma.rn.f32 	%f673, %f90, 0f3EAAAAAB, %f672;
	fma.rn.f32 	%f1297, %f82, 0f3E2AAAAB, %f673;
	add.s32 	%r188, %r188, 1;
	setp.ne.s32 	%p75, %r188, 100;
	@%p75 bra 	$L__BB0_40;
	st.global.f32 	[%rd9+-4], %f1297;
	add.s32 	%r15, %r187, -1;
	setp.gt.u32 	%p76, %r187, 1;
	mov.u32 	%r187, %r15;
	@%p76 bra 	$L__BB0_39;
	ld.param.u64 	%rd50, [_Z8RunPlansPfS_S_S_S_S_S_S_S_S_S_S__param_6];
	cvta.to.global.u64 	%rd37, %rd50;
	ld.global.f32 	%f674, [%rd37];
	mul.wide.u32 	%rd38, %r7, 4;
	add.s64 	%rd39, %rd4, %rd38;
	st.global.f32 	[%rd39+200], %f674;
	mov.b32 	%r189, 50;
$L__BB0_58:
	add.s32 	%r94, %r189, %r7;
	mul.wide.u32 	%rd40, %r94, 4;
	add.s64 	%rd10, %rd4, %rd40;
	ld.global.f32 	%f675, [%rd10];
	add.f32 	%f1303, %f675, 0f00000000;
	cvt.rn.f32.u32 	%f105, %r189;
	ld.global.f32 	%f106, [interestrate];
	ld.global.f32 	%f107, [age];
	ld.global.f32 	%f108, [ti_bdeath];
	ld.global.u32 	%r95, [ti_n];
	cvt.rn.f32.s32 	%f109, %r95;
	mov.b32 	%r190, 0;
$L__BB0_59:
	cvt.rn.f32.u32 	%f677, %r190;
	div.rn.f32 	%f678, %f677, 0fC2C80000;
	add.f32 	%f111, %f105, %f678;
	setp.eq.s32 	%p77, %r190, 0;
	cvt.f64.f32 	%fd13, %f111;
	add.f64 	%fd14, %fd13, 0dBEE4F8B588E368F1;
	cvt.rn.f32.f64 	%f679, %fd14;
	selp.f32 	%f112, %f679, %f111, %p77;
	add.f32 	%f680, %f112, %f107;
	fma.rn.f32 	%f113, %f680, 0f3D1BA5E3, 0fC088B439;
	setp.eq.f32 	%p78, %f113, 0f00000000;
	mov.f32 	%f1304, 0f3F800000;
	@%p78 bra 	$L__BB0_62;
	mul.rn.f32 	%f681, %f1, %f113;
	cvt.rni.f32.f32 	%f682, %f681;
	sub.f32 	%f683, %f681, %f682;
	neg.f32 	%f684, %f681;
	fma.rn.f32 	%f685, %f1, %f113, %f684;
	fma.rn.f32 	%f686, %f2, %f113, %f685;
	add.f32 	%f687, %f683, %f686;
	setp.gt.f32 	%p79, %f682, 0f00000000;
	selp.b32 	%r96, 0, -2097152000, %p79;
	abs.f32 	%f688, %f113;
	setp.num.f32 	%p80, %f688, %f688;
	setp.lt.f32 	%p81, %f681, 0f00000000;
	selp.f32 	%f689, 0f00000000, 0f7F800000, %p81;
	abs.f32 	%f690, %f681;
	setp.gt.f32 	%p82, %f690, 0f43180000;
	cvt.rzi.s32.f32 	%r97, %f682;
	shl.b32 	%r98, %r97, 23;
	sub.s32 	%r99, %r98, %r96;
	mov.b32 	%f691, %r99;
	add.s32 	%r100, %r96, 2130706432;
	mov.b32 	%f692, %r100;
	fma.rn.f32 	%f693, %f687, 0f391FCB8E, 0f3AAF85ED;
	fma.rn.f32 	%f694, %f693, %f687, 0f3C1D9856;
	fma.rn.f32 	%f695, %f694, %f687, 0f3D6357BB;
	fma.rn.f32 	%f696, %f695, %f687, 0f3E75FDEC;
	fma.rn.f32 	%f697, %f696, %f687, 0f3F317218;
	fma.rn.f32 	%f698, %f697, %f687, 0f3F800000;
	mul.f32 	%f699, %f698, %f692;
	mul.f32 	%f700, %f699, %f691;
	selp.f32 	%f1304, %f689, %f700, %p82;
	@%p80 bra 	$L__BB0_62;
	mov.f32 	%f701, 0f41200000;
	add.rn.f32 	%f1304, %f701, %f113;
$L__BB0_62:
	add.f32 	%f703, %f1304, 0f3A03126F;
	mov.f32 	%f704, 0f00000000;
	sub.f32 	%f705, %f704, %f1303;
	setp.leu.f32 	%p83, %f112, 0f00000000;
	selp.f32 	%f706, 0f00000000, 0f3F800000, %p83;
	mul.f32 	%f707, %f706, %f108;
	setp.geu.f32 	%p84, %f112, %f109;
	selp.f32 	%f708, 0f00000000, 0f3F800000, %p84;
	fma.rn.f32 	%f709, %f707, %f708, %f705;
	mul.f32 	%f710, %f703, %f709;
	mul.f32 	%f711, %f106, %f1303;
	sub.f32 	%f712, %f711, %f710;
	mul.f32 	%f117, %f712, 0fBC23D70A;
	fma.rn.f32 	%f118, %f117, 0f3F000000, %f1303;
	add.f32 	%f119, %f111, 0fBBA3D70A;
	add.f32 	%f713, %f119, %f107;
	fma.rn.f32 	%f120, %f713, 0f3D1BA5E3, 0fC088B439;
	mul.rn.f32 	%f714, %f1, %f120;
	neg.f32 	%f715, %f714;
	fma.rn.f32 	%f716, %f1, %f120, %f715;
	fma.rn.f32 	%f717, %f2, %f120, %f716;
	cvt.rni.f32.f32 	%f718, %f714;
	sub.f32 	%f719, %f714, %f718;
	add.f32 	%f720, %f719, %f717;
	fma.rn.f32 	%f721, %f720, 0f391FCB8E, 0f3AAF85ED;
	fma.rn.f32 	%f722, %f721, %f720, 0f3C1D9856;
	fma.rn.f32 	%f723, %f722, %f720, 0f3D6357BB;
	fma.rn.f32 	%f724, %f723, %f720, 0f3E75FDEC;
	fma.rn.f32 	%f725, %f724, %f720, 0f3F317218;
	fma.rn.f32 	%f726, %f725, %f720, 0f3F800000;
	cvt.rzi.s32.f32 	%r101, %f718;
	setp.gt.f32 	%p85, %f718, 0f00000000;
	selp.b32 	%r102, 0, -2097152000, %p85;
	add.s32 	%r103, %r102, 2130706432;
	mov.b32 	%f727, %r103;
	mul.f32 	%f728, %f726, %f727;
	shl.b32 	%r104, %r101, 23;
	sub.s32 	%r105, %r104, %r102;
	mov.b32 	%f729, %r105;
	mul.f32 	%f730, %f728, %f729;
	abs.f32 	%f731, %f714;
	setp.gt.f32 	%p86, %f731, 0f43180000;
	setp.lt.f32 	%p87, %f714, 0f00000000;
	selp.f32 	%f732, 0f00000000, 0f7F800000, %p87;
	selp.f32 	%f121, %f732, %f730, %p86;
	setp.eq.f32 	%p88, %f120, 0f00000000;
	mov.f32 	%f1305, 0f3F800000;
	@%p88 bra 	$L__BB0_65;
	abs.f32 	%f733, %f120;
	setp.num.f32 	%p89, %f733, %f733;
	mov.f32 	%f1305, %f121;
	@%p89 bra 	$L__BB0_65;
	mov.f32 	%f734, 0f41200000;
	add.rn.f32 	%f1305, %f734, %f120;
$L__BB0_65:
	add.f32 	%f736, %f1305, 0f3A03126F;
	mov.f32 	%f737, 0f00000000;
	sub.f32 	%f738, %f737, %f118;
	setp.leu.f32 	%p91, %f119, 0f00000000;
	selp.f32 	%f739, 0f00000000, 0f3F800000, %p91;
	mul.f32 	%f740, %f739, %f108;
	setp.geu.f32 	%p92, %f119, %f109;
	selp.f32 	%f741, 0f00000000, 0f3F800000, %p92;
	mul.f32 	%f124, %f740, %f741;
	add.f32 	%f742, %f738, %f124;
	mul.f32 	%f743, %f736, %f742;
	mul.f32 	%f744, %f106, %f118;
	sub.f32 	%f745, %f744, %f743;
	mul.f32 	%f125, %f745, 0fBC23D70A;
	fma.rn.f32 	%f126, %f125, 0f3F000000, %f1303;
	mov.f32 	%f1306, 0f3F800000;
	@%p88 bra 	$L__BB0_68;
	abs.f32 	%f746, %f120;
	setp.num.f32 	%p93, %f746, %f746;
	mov.f32 	%f1306, %f121;
	@%p93 bra 	$L__BB0_68;
	mov.f32 	%f747, 0f41200000;
	add.rn.f32 	%f1306, %f747, %f120;
$L__BB0_68:
	add.f32 	%f748, %f1306, 0f3A03126F;
	mov.f32 	%f749, 0f00000000;
	sub.f32 	%f750, %f749, %f126;
	add.f32 	%f751, %f750, %f124;
	mul.f32 	%f752, %f748, %f751;
	mul.f32 	%f753, %f106, %f126;
	sub.f32 	%f754, %f753, %f752;
	mul.f32 	%f129, %f754, 0fBC23D70A;
	add.f32 	%f130, %f129, %f1303;
	setp.ne.s32 	%p94, %r190, 99;
	@%p94 bra 	$L__BB0_70;
	add.f32 	%f755, %f111, 0fBC23D70A;
	cvt.f64.f32 	%fd15, %f755;
	add.f64 	%fd16, %fd15, 0d3EE4F8B588E368F1;
	cvt.rn.f32.f64 	%f1307, %fd16;
	bra.uni 	$L__BB0_71;
$L__BB0_70:
	add.f32 	%f1307, %f111, 0fBC23D70A;
$L__BB0_71:
	add.f32 	%f757, %f1307, %f107;
	fma.rn.f32 	%f134, %f757, 0f3D1BA5E3, 0fC088B439;
	setp.eq.f32 	%p95, %f134, 0f00000000;
	mov.f32 	%f1308, 0f3F800000;
	@%p95 bra 	$L__BB0_74;
	mul.rn.f32 	%f758, %f1, %f134;
	cvt.rni.f32.f32 	%f759, %f758;
	sub.f32 	%f760, %f758, %f759;
	neg.f32 	%f761, %f758;
	fma.rn.f32 	%f762, %f1, %f134, %f761;
	fma.rn.f32 	%f763, %f2, %f134, %f762;
	add.f32 	%f764, %f760, %f763;
	setp.gt.f32 	%p96, %f759, 0f00000000;
	selp.b32 	%r106, 0, -2097152000, %p96;
	abs.f32 	%f765, %f134;
	setp.num.f32 	%p97, %f765, %f765;
	setp.lt.f32 	%p98, %f758, 0f00000000;
	selp.f32 	%f766, 0f00000000, 0f7F800000, %p98;
	abs.f32 	%f767, %f758;
	setp.gt.f32 	%p99, %f767, 0f43180000;
	cvt.rzi.s32.f32 	%r107, %f759;
	shl.b32 	%r108, %r107, 23;
	sub.s32 	%r109, %r108, %r106;
	mov.b32 	%f768, %r109;
	add.s32 	%r110, %r106, 2130706432;
	mov.b32 	%f769, %r110;
	fma.rn.f32 	%f770, %f764, 0f391FCB8E, 0f3AAF85ED;
	fma.rn.f32 	%f771, %f770, %f764, 0f3C1D9856;
	fma.rn.f32 	%f772, %f771, %f764, 0f3D6357BB;
	fma.rn.f32 	%f773, %f772, %f764, 0f3E75FDEC;
	fma.rn.f32 	%f774, %f773, %f764, 0f3F317218;
	fma.rn.f32 	%f775, %f774, %f764, 0f3F800000;
	mul.f32 	%f776, %f775, %f769;
	mul.f32 	%f777, %f776, %f768;
	selp.f32 	%f1308, %f766, %f777, %p99;
	@%p97 bra 	$L__BB0_74;
	mov.f32 	%f778, 0f41200000;
	add.rn.f32 	%f1308, %f778, %f134;
$L__BB0_74:
	add.f32 	%f779, %f1308, 0f3A03126F;
	mov.f32 	%f780, 0f00000000;
	sub.f32 	%f781, %f780, %f130;
	setp.leu.f32 	%p100, %f1307, 0f00000000;
	selp.f32 	%f782, 0f00000000, 0f3F800000, %p100;
	mul.f32 	%f783, %f782, %f108;
	setp.geu.f32 	%p101, %f1307, %f109;
	selp.f32 	%f784, 0f00000000, 0f3F800000, %p101;
	fma.rn.f32 	%f785, %f783, %f784, %f781;
	mul.f32 	%f786, %f779, %f785;
	mul.f32 	%f787, %f106, %f130;
	sub.f32 	%f788, %f787, %f786;
	mul.f32 	%f789, %f788, 0fBC23D70A;
	fma.rn.f32 	%f790, %f789, 0f3E2AAAAB, %f1303;
	fma.rn.f32 	%f791, %f129, 0f3EAAAAAB, %f790;
	fma.rn.f32 	%f792, %f125, 0f3EAAAAAB, %f791;
	fma.rn.f32 	%f1303, %f117, 0f3E2AAAAB, %f792;
	add.s32 	%r190, %r190, 1;
	setp.ne.s32 	%p102, %r190, 100;
	@%p102 bra 	$L__BB0_59;
	st.global.f32 	[%rd10+-4], %f1303;
	add.s32 	%r19, %r189, -1;
	setp.gt.u32 	%p103, %r189, 1;
	mov.u32 	%r189, %r19;
	@%p103 bra 	$L__BB0_58;
	ld.param.u64 	%rd51, [_Z8RunPlansPfS_S_S_S_S_S_S_S_S_S_S__param_8];
	cvta.to.global.u64 	%rd41, %rd51;
	mul.lo.s32 	%r20, %r1, 102;
	ld.global.f32 	%f793, [%rd41];
	mul.wide.u32 	%rd42, %r20, 4;
	add.s64 	%rd43, %rd5, %rd42;
	st.global.f32 	[%rd43+400], %f793;
	ld.global.f32 	%f794, [%rd41+4];
	st.global.f32 	[%rd43+404], %f794;
	mov.b32 	%r191, 50;
$L__BB0_77:
	shl.b32 	%r113, %r191, 1;
	add.s32 	%r114, %r113, %r20;
	mul.wide.u32 	%rd44, %r114, 4;
	add.s64 	%rd11, %rd5, %rd44;
	ld.global.f32 	%f795, [%rd11];
	add.f32 	%f1310, %f795, 0f00000000;
	ld.global.f32 	%f796, [%rd11+4];
	add.f32 	%f1309, %f796, 0f00000000;
	cvt.rn.f32.u32 	%f141, %r191;
	ld.global.f32 	%f142, [interestrate];
	ld.global.f32 	%f143, [age];
	ld.global.f32 	%f144, [da_bdisabled];
	ld.global.u32 	%r115, [da_n];
	cvt.rn.f32.s32 	%f145, %r115;
	mov.b32 	%r192, 0;
$L__BB0_78:
	cvt.rn.f32.u32 	%f798, %r192;
	div.rn.f32 	%f799, %f798, 0fC2C80000;
	add.f32 	%f148, %f141, %f799;
	setp.eq.s32 	%p104, %r192, 0;
	cvt.f64.f32 	%fd17, %f148;
	add.f64 	%fd18, %fd17, 0dBEE4F8B588E368F1;
	cvt.rn.f32.f64 	%f800, %fd18;
	selp.f32 	%f149, %f800, %f148, %p104;
	add.f32 	%f150, %f149, %f143;
	fma.rn.f32 	%f151, %f150, 0f3D75C28F, 0fC0A915CA;
	setp.eq.f32 	%p105, %f151, 0f00000000;
	mov.f32 	%f1311, 0f3F800000;
	@%p105 bra 	$L__BB0_81;
	mul.rn.f32 	%f801, %f1, %f151;
	cvt.rni.f32.f32 	%f802, %f801;
	sub.f32 	%f803, %f801, %f802;
	neg.f32 	%f804, %f801;
	fma.rn.f32 	%f805, %f1, %f151, %f804;
	fma.rn.f32 	%f806, %f2, %f151, %f805;
	add.f32 	%f807, %f803, %f806;
	setp.gt.f32 	%p106, %f802, 0f00000000;
	selp.b32 	%r116, 0, -2097152000, %p106;
	abs.f32 	%f808, %f151;
	setp.num.f32 	%p107, %f808, %f808;
	setp.lt.f32 	%p108, %f801, 0f00000000;
	selp.f32 	%f809, 0f00000000, 0f7F800000, %p108;
	abs.f32 	%f810, %f801;
	setp.gt.f32 	%p109, %f810, 0f43180000;
	cvt.rzi.s32.f32 	%r117, %f802;
	shl.b32 	%r118, %r117, 23;
	sub.s32 	%r119, %r118, %r116;
	mov.b32 	%f811, %r119;
	add.s32 	%r120, %r116, 2130706432;
	mov.b32 	%f812, %r120;
	fma.rn.f32 	%f813, %f807, 0f391FCB8E, 0f3AAF85ED;
	fma.rn.f32 	%f814, %f813, %f807, 0f3C1D9856;
	fma.rn.f32 	%f815, %f814, %f807, 0f3D6357BB;
	fma.rn.f32 	%f816, %f815, %f807, 0f3E75FDEC;
	fma.rn.f32 	%f817, %f816, %f807, 0f3F317218;
	fma.rn.f32 	%f818, %f817, %f807, 0f3F800000;
	mul.f32 	%f819, %f818, %f812;
	mul.f32 	%f820, %f819, %f811;
	selp.f32 	%f1311, %f809, %f820, %p109;
	@%p107 bra 	$L__BB0_81;
	mov.f32 	%f821, 0f41200000;
	add.rn.f32 	%f1311, %f821, %f151;
$L__BB0_81:
	add.f32 	%f823, %f1311, 0f3A1D4952;
	sub.f32 	%f824, %f1309, %f1310;
	add.f32 	%f825, %f824, 0f00000000;
	mul.f32 	%f155, %f823, %f825;
	fma.rn.f32 	%f156, %f150, 0f3D1BA5E3, 0fC088B439;
	mul.rn.f32 	%f826, %f1, %f156;
	neg.f32 	%f827, %f826;
	fma.rn.f32 	%f828, %f1, %f156, %f827;
	fma.rn.f32 	%f829, %f2, %f156, %f828;
	cvt.rni.f32.f32 	%f830, %f826;
	sub.f32 	%f831, %f826, %f830;
	add.f32 	%f832, %f831, %f829;
	fma.rn.f32 	%f833, %f832, 0f391FCB8E, 0f3AAF85ED;
	fma.rn.f32 	%f834, %f833, %f832, 0f3C1D9856;
	fma.rn.f32 	%f835, %f834, %f832, 0f3D6357BB;
	fma.rn.f32 	%f836, %f835, %f832, 0f3E75FDEC;
	fma.rn.f32 	%f837, %f836, %f832, 0f3F317218;
	fma.rn.f32 	%f838, %f837, %f832, 0f3F800000;
	cvt.rzi.s32.f32 	%r121, %f830;
	setp.gt.f32 	%p110, %f830, 0f00000000;
	selp.b32 	%r122, 0, -2097152000, %p110;
	add.s32 	%r123, %r122, 2130706432;
	mov.b32 	%f839, %r123;
	mul.f32 	%f840, %f838, %f839;
	shl.b32 	%r124, %r121, 23;
	sub.s32 	%r125, %r124, %r122;
	mov.b32 	%f841, %r125;
	mul.f32 	%f842, %f840, %f841;
	abs.f32 	%f843, %f826;
	setp.gt.f32 	%p111, %f843, 0f43180000;
	setp.lt.f32 	%p112, %f826, 0f00000000;
	selp.f32 	%f844, 0f00000000, 0f7F800000, %p112;
	selp.f32 	%f157, %f844, %f842, %p111;
	setp.eq.f32 	%p113, %f156, 0f00000000;
	mov.f32 	%f1312, 0f3F800000;
	@%p113 bra 	$L__BB0_84;
	abs.f32 	%f845, %f156;
	setp.num.f32 	%p114, %f845, %f845;
	mov.f32 	%f1312, %f157;
	@%p114 bra 	$L__BB0_84;
	mov.f32 	%f846, 0f41200000;
	add.rn.f32 	%f1312, %f846, %f156;
$L__BB0_84:
	add.f32 	%f848, %f1312, 0f3A03126F;
	mov.f32 	%f849, 0f00000000;
	sub.f32 	%f850, %f849, %f1310;
	add.f32 	%f851, %f850, 0f00000000;
	mul.f32 	%f852, %f848, %f851;
	mul.f32 	%f853, %f142, %f1310;
	sub.f32 	%f854, %f853, %f155;
	sub.f32 	%f160, %f854, %f852;
	mov.f32 	%f1313, 0f3F800000;
	@%p113 bra 	$L__BB0_87;
	abs.f32 	%f855, %f156;
	setp.num.f32 	%p116, %f855, %f855;
	mov.f32 	%f1313, %f157;
	@%p116 bra 	$L__BB0_87;
	mov.f32 	%f856, 0f41200000;
	add.rn.f32 	%f1313, %f856, %f156;
$L__BB0_87:
	add.f32 	%f858, %f1313, 0f3A03126F;
	mov.f32 	%f859, 0f00000000;
	sub.f32 	%f860, %f859, %f1309;
	add.f32 	%f861, %f860, 0f00000000;
	mul.f32 	%f862, %f861, %f858;
	setp.geu.f32 	%p117, %f149, %f145;
	selp.f32 	%f863, 0f00000000, 0f3F800000, %p117;
	setp.leu.f32 	%p118, %f149, 0f00000000;
	selp.f32 	%f864, 0f00000000, 0f3F800000, %p118;
	mul.f32 	%f865, %f864, %f144;
	mul.f32 	%f866, %f865, %f863;
	mul.f32 	%f867, %f142, %f1309;
	sub.f32 	%f868, %f867, %f866;
	sub.f32 	%f869, %f868, %f862;
	mul.f32 	%f163, %f160, 0fBC23D70A;
	mul.f32 	%f164, %f869, 0fBC23D70A;
	fma.rn.f32 	%f165, %f163, 0f3F000000, %f1310;
	fma.rn.f32 	%f166, %f164, 0f3F000000, %f1309;
	add.f32 	%f167, %f148, 0fBBA3D70A;
	add.f32 	%f168, %f167, %f143;
	fma.rn.f32 	%f169, %f168, 0f3D75C28F, 0fC0A915CA;
	mul.rn.f32 	%f870, %f1, %f169;
	neg.f32 	%f871, %f870;
	fma.rn.f32 	%f872, %f1, %f169, %f871;
	fma.rn.f32 	%f873, %f2, %f169, %f872;
	cvt.rni.f32.f32 	%f874, %f870;
	sub.f32 	%f875, %f870, %f874;
	add.f32 	%f876, %f875, %f873;
	fma.rn.f32 	%f877, %f876, 0f391FCB8E, 0f3AAF85ED;
	fma.rn.f32 	%f878, %f877, %f876, 0f3C1D9856;
	fma.rn.f32 	%f879, %f878, %f876, 0f3D6357BB;
	fma.rn.f32 	%f880, %f879, %f876, 0f3E75FDEC;
	fma.rn.f32 	%f881, %f880, %f876, 0f3F317218;
	fma.rn.f32 	%f882, %f881, %f876, 0f3F800000;
	cvt.rzi.s32.f32 	%r126, %f874;
	setp.gt.f32 	%p119, %f874, 0f00000000;
	selp.b32 	%r127, 0, -2097152000, %p119;
	add.s32 	%r128, %r127, 2130706432;
	mov.b32 	%f883, %r128;
	mul.f32 	%f884, %f882, %f883;
	shl.b32 	%r129, %r126, 23;
	sub.s32 	%r130, %r129, %r127;
	mov.b32 	%f885, %r130;
	mul.f32 	%f886, %f884, %f885;
	abs.f32 	%f887, %f870;
	setp.gt.f32 	%p120, %f887, 0f43180000;
	setp.lt.f32 	%p121, %f870, 0f00000000;
	selp.f32 	%f888, 0f00000000, 0f7F800000, %p121;
	selp.f32 	%f170, %f888, %f886, %p120;
	setp.eq.f32 	%p122, %f169, 0f00000000;
	mov.f32 	%f1314, 0f3F800000;
	@%p122 bra 	$L__BB0_90;
	abs.f32 	%f889, %f169;
	setp.num.f32 	%p123, %f889, %f889;
	mov.f32 	%f1314, %f170;
	@%p123 bra 	$L__BB0_90;
	mov.f32 	%f890, 0f41200000;
	add.rn.f32 	%f1314, %f890, %f169;
$L__BB0_90:
	add.f32 	%f892, %f1314, 0f3A1D4952;
	sub.f32 	%f893, %f166, %f165;
	add.f32 	%f894, %f893, 0f00000000;
	mul.f32 	%f173, %f892, %f894;
	fma.rn.f32 	%f174, %f168, 0f3D1BA5E3, 0fC088B439;
	mul.rn.f32 	%f895, %f1, %f174;
	neg.f32 	%f896, %f895;
	fma.rn.f32 	%f897, %f1, %f174, %f896;
	fma.rn.f32 	%f898, %f2, %f174, %f897;
	cvt.rni.f32.f32 	%f899, %f895;
	sub.f32 	%f900, %f895, %f899;
	add.f32 	%f901, %f900, %f898;
	fma.rn.f32 	%f902, %f901, 0f391FCB8E, 0f3AAF85ED;
	fma.rn.f32 	%f903, %f902, %f901, 0f3C1D9856;
	fma.rn.f32 	%f904, %f903, %f901, 0f3D6357BB;
	fma.rn.f32 	%f905, %f904, %f901, 0f3E75FDEC;
	fma.rn.f32 	%f906, %f905, %f901, 0f3F317218;
	fma.rn.f32 	%f907, %f906, %f901, 0f3F800000;
	cvt.rzi.s32.f32 	%r131, %f899;
	setp.gt.f32 	%p124, %f899, 0f00000000;
	selp.b32 	%r132, 0, -2097152000, %p124;
	add.s32 	%r133, %r132, 2130706432;
	mov.b32 	%f908, %r133;
	mul.f32 	%f909, %f907, %f908;
	shl.b32 	%r134, %r131, 23;
	sub.s32 	%r135, %r134, %r132;
	mov.b32 	%f910, %r135;
	mul.f32 	%f911, %f909, %f910;
	abs.f32 	%f912, %f895;
	setp.gt.f32 	%p125, %f912, 0f43180000;
	setp.lt.f32 	%p126, %f895, 0f00000000;
	selp.f32 	%f913, 0f00000000, 0f7F800000, %p126;
	selp.f32 	%f175, %f913, %f911, %p125;
	setp.eq.f32 	%p127, %f174, 0f00000000;
	mov.f32 	%f1315, 0f3F800000;
	@%p127 bra 	$L__BB0_93;
	abs.f32 	%f914, %f174;
	setp.num.f32 	%p128, %f914, %f914;
	mov.f32 	%f1315, %f175;
	@%p128 bra 	$L__BB0_93;
	mov.f32 	%f915, 0f41200000;
	add.rn.f32 	%f1315, %f915, %f174;
$L__BB0_93:
	add.f32 	%f917, %f1315, 0f3A03126F;
	mov.f32 	%f918, 0f00000000;
	sub.f32 	%f919, %f918, %f165;
	add.f32 	%f920, %f919, 0f00000000;
	mul.f32 	%f921, %f917, %f920;
	mul.f32 	%f922, %f142, %f165;
	sub.f32 	%f923, %f922, %f173;
	sub.f32 	%f178, %f923, %f921;
	setp.leu.f32 	%p130, %f167, 0f00000000;
	selp.f32 	%f924, 0f00000000, 0f3F800000, %p130;
	mul.f32 	%f925, %f924, %f144;
	setp.geu.f32 	%p131, %f167, %f145;
	selp.f32 	%f926, 0f00000000, 0f3F800000, %p131;
	mul.f32 	%f179, %f925, %f926;
	mov.f32 	%f1316, 0f3F800000;
	@%p127 bra 	$L__BB0_96;
	abs.f32 	%f927, %f174;
	setp.num.f32 	%p132, %f927, %f927;
	mov.f32 	%f1316, %f175;
	@%p132 bra 	$L__BB0_96;
	mov.f32 	%f928, 0f41200000;
	add.rn.f32 	%f1316, %f928, %f174;
$L__BB0_96:
	add.f32 	%f930, %f1316, 0f3A03126F;
	mov.f32 	%f931, 0f00000000;
	sub.f32 	%f932, %f931, %f166;
	add.f32 	%f933, %f932, 0f00000000;
	mul.f32 	%f934, %f933, %f930;
	mul.f32 	%f935, %f142, %f166;
	sub.f32 	%f936, %f935, %f179;
	sub.f32 	%f937, %f936, %f934;
	mul.f32 	%f182, %f178, 0fBC23D70A;
	mul.f32 	%f183, %f937, 0fBC23D70A;
	fma.rn.f32 	%f184, %f182, 0f3F000000, %f1310;
	fma.rn.f32 	%f185, %f183, 0f3F000000, %f1309;
	mov.f32 	%f1317, 0f3F800000;
	@%p122 bra 	$L__BB0_99;
	abs.f32 	%f938, %f169;
	setp.num.f32 	%p134, %f938, %f938;
	mov.f32 	%f1317, %f170;
	@%p134 bra 	$L__BB0_99;
	mov.f32 	%f939, 0f41200000;
	add.rn.f32 	%f1317, %f939, %f169;
$L__BB0_99:
	add.f32 	%f941, %f1317, 0f3A1D4952;
	sub.f32 	%f942, %f185, %f184;
	add.f32 	%f943, %f942, 0f00000000;
	mul.f32 	%f188, %f941, %f943;
	mov.f32 	%f1318, 0f3F800000;
	@%p127 bra 	$L__BB0_102;
	abs.f32 	%f944, %f174;
	setp.num.f32 	%p136, %f944, %f944;
	mov.f32 	%f1318, %f175;
	@%p136 bra 	$L__BB0_102;
	mov.f32 	%f945, 0f41200000;
	add.rn.f32 	%f1318, %f945, %f174;
$L__BB0_102:
	add.f32 	%f947, %f1318, 0f3A03126F;
	mov.f32 	%f948, 0f00000000;
	sub.f32 	%f949, %f948, %f184;
	add.f32 	%f950, %f949, 0f00000000;
	mul.f32 	%f951, %f947, %f950;
	mul.f32 	%f952, %f142, %f184;
	sub.f32 	%f953, %f952, %f188;
	sub.f32 	%f191, %f953, %f951;
	mov.f32 	%f1319, 0f3F800000;
	@%p127 bra 	$L__BB0_105;
	abs.f32 	%f954, %f174;
	setp.num.f32 	%p138, %f954, %f954;
	mov.f32 	%f1319, %f175;
	@%p138 bra 	$L__BB0_105;
	mov.f32 	%f955, 0f41200000;
	add.rn.f32 	%f1319, %f955, %f174;
$L__BB0_105:
	add.f32 	%f956, %f1319, 0f3A03126F;
	mov.f32 	%f957, 0f00000000;
	sub.f32 	%f958, %f957, %f185;
	add.f32 	%f959, %f958, 0f00000000;
	mul.f32 	%f960, %f959, %f956;
	mul.f32 	%f961, %f142, %f185;
	sub.f32 	%f962, %f961, %f179;
	sub.f32 	%f963, %f962, %f960;
	mul.f32 	%f194, %f191, 0fBC23D70A;
	mul.f32 	%f195, %f963, 0fBC23D70A;
	add.f32 	%f196, %f194, %f1310;
	add.f32 	%f197, %f195, %f1309;
	setp.ne.s32 	%p139, %r192, 99;
	@%p139 bra 	$L__BB0_107;
	add.f32 	%f964, %f148, 0fBC23D70A;
	cvt.f64.f32 	%fd19, %f964;
	add.f64 	%fd20, %fd19, 0d3EE4F8B588E368F1;
	cvt.rn.f32.f64 	%f1320, %fd20;
	bra.uni 	$L__BB0_108;
$L__BB0_107:
	add.f32 	%f1320, %f148, 0fBC23D70A;
$L__BB0_108:
	add.f32 	%f201, %f1320, %f143;
	fma.rn.f32 	%f202, %f201, 0f3D75C28F, 0fC0A915CA;
	setp.eq.f32 	%p140, %f202, 0f00000000;
	mov.f32 	%f1321, 0f3F800000;
	@%p140 bra 	$L__BB0_111;
	mul.rn.f32 	%f966, %f1, %f202;
	cvt.rni.f32.f32 	%f967, %f966;
	sub.f32 	%f968, %f966, %f967;
	neg.f32 	%f969, %f966;
	fma.rn.f32 	%f970, %f1, %f202, %f969;
	fma.rn.f32 	%f971, %f2, %f202, %f970;
	add.f32 	%f972, %f968, %f971;
	setp.gt.f32 	%p141, %f967, 0f00000000;
	selp.b32 	%r136, 0, -2097152000, %p141;
	abs.f32 	%f973, %f202;
	setp.num.f32 	%p142, %f973, %f973;
	setp.lt.f32 	%p143, %f966, 0f00000000;
	selp.f32 	%f974, 0f00000000, 0f7F800000, %p143;
	abs.f32 	%f975, %f966;
	setp.gt.f32 	%p144, %f975, 0f43180000;
	cvt.rzi.s32.f32 	%r137, %f967;
	shl.b32 	%r138, %r137, 23;
	sub.s32 	%r139, %r138, %r136;
	mov.b32 	%f976, %r139;
	add.s32 	%r140, %r136, 2130706432;
	mov.b32 	%f977, %r140;
	fma.rn.f32 	%f978, %f972, 0f391FCB8E, 0f3AAF85ED;
	fma.rn.f32 	%f979, %f978, %f972, 0f3C1D9856;
	fma.rn.f32 	%f980, %f979, %f972, 0f3D6357BB;
	fma.rn.f32 	%f981, %f980, %f972, 0f3E75FDEC;
	fma.rn.f32 	%f982, %f981, %f972, 0f3F317218;
	fma.rn.f32 	%f983, %f982, %f972, 0f3F800000;
	mul.f32 	%f984, %f983, %f977;
	mul.f32 	%f985, %f984, %f976;
	selp.f32 	%f1321, %f974, %f985, %p144;
	@%p142 bra 	$L__BB0_111;
	mov.f32 	%f986, 0f41200000;
	add.rn.f32 	%f1321, %f986, %f202;
$L__BB0_111:
	add.f32 	%f988, %f1321, 0f3A1D4952;
	sub.f32 	%f989, %f197, %f196;
	add.f32 	%f990, %f989, 0f00000000;
	mul.f32 	%f206, %f988, %f990;
	fma.rn.f32 	%f207, %f201, 0f3D1BA5E3, 0fC088B439;
	mul.rn.f32 	%f991, %f1, %f207;
	neg.f32 	%f992, %f991;
	fma.rn.f32 	%f993, %f1, %f207, %f992;
	fma.rn.f32 	%f994, %f2, %f207, %f993;
	cvt.rni.f32.f32 	%f995, %f991;
	sub.f32 	%f996, %f991, %f995;
	add.f32 	%f997, %f996, %f994;
	fma.rn.f32 	%f998, %f997, 0f391FCB8E, 0f3AAF85ED;
	fma.rn.f32 	%f999, %f998, %f997, 0f3C1D9856;
	fma.rn.f32 	%f1000, %f999, %f997, 0f3D6357BB;
	fma.rn.f32 	%f1001, %f1000, %f997, 0f3E75FDEC;
	fma.rn.f32 	%f1002, %f1001, %f997, 0f3F317218;
	fma.rn.f32 	%f1003, %f1002, %f997, 0f3F800000;
	cvt.rzi.s32.f32 	%r141, %f995;
	setp.gt.f32 	%p145, %f995, 0f00000000;
	selp.b32 	%r142, 0, -2097152000, %p145;
	add.s32 	%r143, %r142, 2130706432;
	mov.b32 	%f1004, %r143;
	mul.f32 	%f1005, %f1003, %f1004;
	shl.b32 	%r144, %r141, 23;
	sub.s32 	%r145, %r144, %r142;
	mov.b32 	%f1006, %r145;
	mul.f32 	%f1007, %f1005, %f1006;
	abs.f32 	%f1008, %f991;
	setp.gt.f32 	%p146, %f1008, 0f43180000;
	setp.lt.f32 	%p147, %f991, 0f00000000;
	selp.f32 	%f1009, 0f00000000, 0f7F800000, %p147;
	selp.f32 	%f208, %f1009, %f1007, %p146;
	setp.eq.f32 	%p148, %f207, 0f00000000;
	mov.f32 	%f1322, 0f3F800000;
	@%p148 bra 	$L__BB0_114;
	abs.f32 	%f1010, %f207;
	setp.num.f32 	%p149, %f1010, %f1010;
	mov.f32 	%f1322, %f208;
	@%p149 bra 	$L__BB0_114;
	mov.f32 	%f1011, 0f41200000;
	add.rn.f32 	%f1322, %f1011, %f207;
$L__BB0_114:
	add.f32 	%f1013, %f1322, 0f3A03126F;
	mov.f32 	%f1014, 0f00000000;
	sub.f32 	%f1015, %f1014, %f196;
	add.f32 	%f1016, %f1015, 0f00000000;
	mul.f32 	%f1017, %f1013, %f1016;
	mul.f32 	%f1018, %f142, %f196;
	sub.f32 	%f1019, %f1018, %f206;
	sub.f32 	%f211, %f1019, %f1017;
	mov.f32 	%f1323, 0f3F800000;
	@%p148 bra 	$L__BB0_117;
	abs.f32 	%f1020, %f207;
	setp.num.f32 	%p151, %f1020, %f1020;
	mov.f32 	%f1323, %f208;
	@%p151 bra 	$L__BB0_117;
	mov.f32 	%f1021, 0f41200000;
	add.rn.f32 	%f1323, %f1021, %f207;
$L__BB0_117:
	add.f32 	%f1022, %f1323, 0f3A03126F;
	mov.f32 	%f1023, 0f00000000;
	sub.f32 	%f1024, %f1023, %f197;
	add.f32 	%f1025, %f1024, 0f00000000;
	mul.f32 	%f1026, %f1025, %f1022;
	setp.geu.f32 	%p152, %f1320, %f145;
	selp.f32 	%f1027, 0f00000000, 0f3F800000, %p152;
	setp.leu.f32 	%p153, %f1320, 0f00000000;
	selp.f32 	%f1028, 0f00000000, 0f3F800000, %p153;
	mul.f32 	%f1029, %f1028, %f144;
	mul.f32 	%f1030, %f1029, %f1027;
	mul.f32 	%f1031, %f142, %f197;
	sub.f32 	%f1032, %f1031, %f1030;
	sub.f32 	%f1033, %f1032, %f1026;
	mul.f32 	%f1034, %f211, 0fBC23D70A;
	mul.f32 	%f1035, %f1033, 0fBC23D70A;
	fma.rn.f32 	%f1036, %f1034, 0f3E2AAAAB, %f1310;
	fma.rn.f32 	%f1037, %f1035, 0f3E2AAAAB, %f1309;
	fma.rn.f32 	%f1038, %f194, 0f3EAAAAAB, %f1036;
	fma.rn.f32 	%f1039, %f195, 0f3EAAAAAB, %f1037;
	fma.rn.f32 	%f1040, %f182, 0f3EAAAAAB, %f1038;
	fma.rn.f32 	%f1041, %f183, 0f3EAAAAAB, %f1039;
	fma.rn.f32 	%f1310, %f163, 0f3E2AAAAB, %f1040;
	fma.rn.f32 	%f1309, %f164, 0f3E2AAAAB, %f1041;
	add.s32 	%r192, %r192, 1;
	setp.ne.s32 	%p154, %r192, 100;
	@%p154 bra 	$L__BB0_78;
	st.global.f32 	[%rd11+-8], %f1310;
	st.global.f32 	[%rd11+-4], %f1309;
	add.s32 	%r24, %r191, -1;
	setp.gt.u32 	%p155, %r191, 1;
	mov.u32 	%r191, %r24;
	@%p155 bra 	$L__BB0_77;
	cvta.to.global.u64 	%rd45, %rd17;
	ld.global.f32 	%f1042, [%rd45];
	mul.wide.u32 	%rd46, %r20, 4;
	add.s64 	%rd47, %rd6, %rd46;
	st.global.f32 	[%rd47+400], %f1042;
	ld.global.f32 	%f1043, [%rd45+4];
	st.global.f32 	[%rd47+404], %f1043;
	mov.b32 	%r193, 50;
$L__BB0_120:
	shl.b32 	%r149, %r193, 1;
	add.s32 	%r150, %r149, %r20;
	mul.wide.u32 	%rd48, %r150, 4;
	add.s64 	%rd12, %rd6, %rd48;
	ld.global.f32 	%f1044, [%rd12];
	add.f32 	%f1325, %f1044, 0f00000000;
	ld.global.f32 	%f1045, [%rd12+4];
	add.f32 	%f1324, %f1045, 0f00000000;
	cvt.rn.f32.u32 	%f218, %r193;
	ld.global.f32 	%f219, [interestrate];
	ld.global.f32 	%f220, [age];
	ld.global.f32 	%f221, [dti_bdisabled];
	ld.global.u32 	%r151, [dti_n];
	cvt.rn.f32.s32 	%f222, %r151;
	mov.b32 	%r195, 99;
	mov.b32 	%r194, -100;
$L__BB0_121:
	add.s32 	%r152, %r194, 100;
	cvt.rn.f32.u32 	%f1047, %r152;
	div.rn.f32 	%f1048, %f1047, 0fC2C80000;
	add.f32 	%f225, %f218, %f1048;
	setp.eq.s32 	%p156, %r194, -100;
	cvt.f64.f32 	%fd21, %f225;
	add.f64 	%fd22, %fd21, 0dBEE4F8B588E368F1;
	cvt.rn.f32.f64 	%f1049, %fd22;
	selp.f32 	%f226, %f1049, %f225, %p156;
	add.f32 	%f227, %f226, %f220;
	fma.rn.f32 	%f228, %f227, 0f3D75C28F, 0fC0A915CA;
	setp.eq.f32 	%p157, %f228, 0f00000000;
	mov.f32 	%f1326, 0f3F800000;
	@%p157 bra 	$L__BB0_124;
	mul.rn.f32 	%f1050, %f1, %f228;
	cvt.rni.f32.f32 	%f1051, %f1050;
	sub.f32 	%f1052, %f1050, %f1051;
	neg.f32 	%f1053, %f1050;
	fma.rn.f32 	%f1054, %f1, %f228, %f1053;
	fma.rn.f32 	%f1055, %f2, %f228, %f1054;
	add.f32 	%f1056, %f1052, %f1055;
	setp.gt.f32 	%p158, %f1051, 0f00000000;
	selp.b32 	%r153, 0, -2097152000, %p158;
	abs.f32 	%f1057, %f228;
	setp.num.f32 	%p159, %f1057, %f1057;
	setp.lt.f32 	%p160, %f1050, 0f00000000;
	selp.f32 	%f1058, 0f00000000, 0f7F800000, %p160;
	abs.f32 	%f1059, %f1050;
	setp.gt.f32 	%p161, %f1059, 0f43180000;
	cvt.rzi.s32.f32 	%r154, %f1051;
	shl.b32 	%r155, %r154, 23;
	sub.s32 	%r156, %r155, %r153;
	mov.b32 	%f1060, %r156;
	add.s32 	%r157, %r153, 2130706432;
	mov.b32 	%f1061, %r157;
	fma.rn.f32 	%f1062, %f1056, 0f391FCB8E, 0f3AAF85ED;
	fma.rn.f32 	%f1063, %f1062, %f1056, 0f3C1D9856;
	fma.rn.f32 	%f1064, %f1063, %f1056, 0f3D6357BB;
	fma.rn.f32 	%f1065, %f1064, %f1056, 0f3E75FDEC;
	fma.rn.f32 	%f1066, %f1065, %f1056, 0f3F317218;
	fma.rn.f32 	%f1067, %f1066, %f1056, 0f3F800000;
	mul.f32 	%f1068, %f1067, %f1061;
	mul.f32 	%f1069, %f1068, %f1060;
	selp.f32 	%f1326, %f1058, %f1069, %p161;
	@%p159 bra 	$L__BB0_124;
	mov.f32 	%f1070, 0f41200000;
	add.rn.f32 	%f1326, %f1070, %f228;
$L__BB0_124:
	cvt.f64.f32 	%fd23, %f1326;
	add.f64 	%fd24, %fd23, 0d3F43A92A30553261;
	cvt.rn.f32.f64 	%f1072, %fd24;
	sub.f32 	%f1073, %f1324, %f1325;
	setp.leu.f32 	%p162, %f226, 0f00000000;
	selp.f32 	%f1074, 0f00000000, 0f3F800000, %p162;
	mul.f32 	%f1075, %f1074, %f221;
	setp.geu.f32 	%p163, %f226, %f222;
	selp.f32 	%f1076, 0f00000000, 0f3F800000, %p163;
	fma.rn.f32 	%f1077, %f1075, %f1076, %f1073;
	mul.f32 	%f232, %f1077, %f1072;
	fma.rn.f32 	%f233, %f227, 0f3D1BA5E3, 0fC088B439;
	mul.rn.f32 	%f1078, %f1, %f233;
	neg.f32 	%f1079, %f1078;
	fma.rn.f32 	%f1080, %f1, %f233, %f1079;
	fma.rn.f32 	%f1081, %f2, %f233, %f1080;
	cvt.rni.f32.f32 	%f1082, %f1078;
	sub.f32 	%f1083, %f1078, %f1082;
	add.f32 	%f1084, %f1083, %f1081;
	fma.rn.f32 	%f1085, %f1084, 0f391FCB8E, 0f3AAF85ED;
	fma.rn.f32 	%f1086, %f1085, %f1084, 0f3C1D9856;
	fma.rn.f32 	%f1087, %f1086, %f1084, 0f3D6357BB;
	fma.rn.f32 	%f1088, %f1087, %f1084, 0f3E75FDEC;
	fma.rn.f32 	%f1089, %f1088, %f1084, 0f3F317218;
	fma.rn.f32 	%f1090, %f1089, %f1084, 0f3F800000;
	cvt.rzi.s32.f32 	%r158, %f1082;
	setp.gt.f32 	%p164, %f1082, 0f00000000;
	selp.b32 	%r159, 0, -2097152000, %p164;
	add.s32 	%r160, %r159, 2130706432;
	mov.b32 	%f1091, %r160;
	mul.f32 	%f1092, %f1090, %f1091;
	shl.b32 	%r161, %r158, 23;
	sub.s32 	%r162, %r161, %r159;
	mov.b32 	%f1093, %r162;
	mul.f32 	%f1094, %f1092, %f1093;
	abs.f32 	%f1095, %f1078;
	setp.gt.f32 	%p165, %f1095, 0f43180000;
	setp.lt.f32 	%p166, %f1078, 0f00000000;
	selp.f32 	%f1096, 0f00000000, 0f7F800000, %p166;
	selp.f32 	%f234, %f1096, %f1094, %p165;
	setp.eq.f32 	%p167, %f233, 0f00000000;
	mov.f32 	%f1327, 0f3F800000;
	@%p167 bra 	$L__BB0_127;
	abs.f32 	%f1097, %f233;
	setp.num.f32 	%p168, %f1097, %f1097;
	mov.f32 	%f1327, %f234;
	@%p168 bra 	$L__BB0_127;
	mov.f32 	%f1098, 0f41200000;
	add.rn.f32 	%f1327, %f1098, %f233;
$L__BB0_127:
	setp.eq.f32 	%p169, %f233, 0f00000000;
	add.f32 	%f1100, %f1327, 0f3A03126F;
	mov.f32 	%f1101, 0f00000000;
	sub.f32 	%f1102, %f1101, %f1325;
	add.f32 	%f1103, %f1102, 0f00000000;
	mul.f32 	%f1104, %f1100, %f1103;
	mul.f32 	%f1105, %f219, %f1325;
	sub.f32 	%f1106, %f1105, %f232;
	sub.f32 	%f237, %f1106, %f1104;
	mov.f32 	%f1328, 0f3F800000;
	@%p169 bra 	$L__BB0_130;
	abs.f32 	%f1107, %f233;
	setp.num.f32 	%p170, %f1107, %f1107;
	mov.f32 	%f1328, %f234;
	@%p170 bra 	$L__BB0_130;
	mov.f32 	%f1108, 0f41200000;
	add.rn.f32 	%f1328, %f1108, %f233;
$L__BB0_130:
	add.f32 	%f1110, %f1328, 0f3A03126F;
	mov.f32 	%f1111, 0f00000000;
	sub.f32 	%f1112, %f1111, %f1324;
	add.f32 	%f1113, %f1112, 0f00000000;
	mul.f32 	%f1114, %f1113, %f1110;
	mul.f32 	%f1115, %f219, %f1324;
	sub.f32 	%f1116, %f1115, %f1114;
	mul.f32 	%f240, %f237, 0fBC23D70A;
	mul.f32 	%f241, %f1116, 0fBC23D70A;
	fma.rn.f32 	%f242, %f240, 0f3F000000, %f1325;
	fma.rn.f32 	%f243, %f241, 0f3F000000, %f1324;
	add.f32 	%f244, %f225, 0fBBA3D70A;
	add.f32 	%f245, %f244, %f220;
	fma.rn.f32 	%f246, %f245, 0f3D75C28F, 0fC0A915CA;
	mul.rn.f32 	%f1117, %f1, %f246;
	neg.f32 	%f1118, %f1117;
	fma.rn.f32 	%f1119, %f1, %f246, %f1118;
	fma.rn.f32 	%f1120, %f2, %f246, %f1119;
	cvt.rni.f32.f32 	%f1121, %f1117;
	sub.f32 	%f1122, %f1117, %f1121;
	add.f32 	%f1123, %f1122, %f1120;
	fma.rn.f32 	%f1124, %f1123, 0f391FCB8E, 0f3AAF85ED;
	fma.rn.f32 	%f1125, %f1124, %f1123, 0f3C1D9856;
	fma.rn.f32 	%f1126, %f1125, %f1123, 0f3D6357BB;
	fma.rn.f32 	%f1127, %f1126, %f1123, 0f3E75FDEC;
	fma.rn.f32 	%f1128, %f1127, %f1123, 0f3F317218;
	fma.rn.f32 	%f1129, %f1128, %f1123, 0f3F800000;
	cvt.rzi.s32.f32 	%r163, %f1121;
	setp.gt.f32 	%p171, %f1121, 0f00000000;
	selp.b32 	%r164, 0, -2097152000, %p171;
	add.s32 	%r165, %r164, 2130706432;
	mov.b32 	%f1130, %r165;
	mul.f32 	%f1131, %f1129, %f1130;
	shl.b32 	%r166, %r163, 23;
	sub.s32 	%r167, %r166, %r164;
	mov.b32 	%f1132, %r167;
	mul.f32 	%f1133, %f1131, %f1132;
	abs.f32 	%f1134, %f1117;
	setp.gt.f32 	%p172, %f1134, 0f43180000;
	setp.lt.f32 	%p173, %f1117, 0f00000000;
	selp.f32 	%f1135, 0f00000000, 0f7F800000, %p173;
	selp.f32 	%f247, %f1135, %f1133, %p172;
	setp.eq.f32 	%p174, %f246, 0f00000000;
	mov.f32 	%f1329, 0f3F800000;
	@%p174 bra 	$L__BB0_133;
	abs.f32 	%f1136, %f246;
	setp.num.f32 	%p175, %f1136, %f1136;
	mov.f32 	%f1329, %f247;
	@%p175 bra 	$L__BB0_133;
	mov.f32 	%f1137, 0f41200000;
	add.rn.f32 	%f1329, %f1137, %f246;
$L__BB0_133:
	cvt.f64.f32 	%fd25, %f1329;
	add.f64 	%fd26, %fd25, 0d3F43A92A30553261;
	cvt.rn.f32.f64 	%f1139, %fd26;
	sub.f32 	%f1140, %f243, %f242;
	setp.leu.f32 	%p176, %f244, 0f00000000;
	selp.f32 	%f1141, 0f00000000, 0f3F800000, %p176;
	mul.f32 	%f1142, %f1141, %f221;
	setp.geu.f32 	%p177, %f244, %f222;
	selp.f32 	%f1143, 0f00000000, 0f3F800000, %p177;
	mul.f32 	%f250, %f1142, %f1143;
	add.f32 	%f1144, %f1140, %f250;
	mul.f32 	%f251, %f1144, %f1139;
	fma.rn.f32 	%f252, %f245, 0f3D1BA5E3, 0fC088B439;
	mul.rn.f32 	%f1145, %f1, %f252;
	neg.f32 	%f1146, %f1145;
	fma.rn.f32 	%f1147, %f1, %f252, %f1146;
	fma.rn.f32 	%f1148, %f2, %f252, %f1147;
	cvt.rni.f32.f32 	%f1149, %f1145;
	sub.f32 	%f1150, %f1145, %f1149;
	add.f32 	%f1151, %f1150, %f1148;
	fma.rn.f32 	%f1152, %f1151, 0f391FCB8E, 0f3AAF85ED;
	fma.rn.f32 	%f1153, %f1152, %f1151, 0f3C1D9856;
	fma.rn.f32 	%f1154, %f1153, %f1151, 0f3D6357BB;
	fma.rn.f32 	%f1155, %f1154, %f1151, 0f3E75FDEC;
	fma.rn.f32 	%f1156, %f1155, %f1151, 0f3F317218;
	fma.rn.f32 	%f1157, %f1156, %f1151, 0f3F800000;
	cvt.rzi.s32.f32 	%r168, %f1149;
	setp.gt.f32 	%p178, %f1149, 0f00000000;
	selp.b32 	%r169, 0, -2097152000, %p178;
	add.s32 	%r170, %r169, 2130706432;
	mov.b32 	%f1158, %r170;
	mul.f32 	%f1159, %f1157, %f1158;
	shl.b32 	%r171, %r168, 23;
	sub.s32 	%r172, %r171, %r169;
	mov.b32 	%f1160, %r172;
	mul.f32 	%f1161, %f1159, %f1160;
	abs.f32 	%f1162, %f1145;
	setp.gt.f32 	%p179, %f1162, 0f43180000;
	setp.lt.f32 	%p180, %f1145, 0f00000000;
	selp.f32 	%f1163, 0f00000000, 0f7F800000, %p180;
	selp.f32 	%f253, %f1163, %f1161, %p179;
	setp.eq.f32 	%p181, %f252, 0f00000000;
	mov.f32 	%f1330, 0f3F800000;
	@%p181 bra 	$L__BB0_136;
	abs.f32 	%f1164, %f252;
	setp.num.f32 	%p182, %f1164, %f1164;
	mov.f32 	%f1330, %f253;
	@%p182 bra 	$L__BB0_136;
	mov.f32 	%f1165, 0f41200000;
	add.rn.f32 	%f1330, %f1165, %f252;
$L__BB0_136:
	add.f32 	%f1167, %f1330, 0f3A03126F;
	mov.f32 	%f1168, 0f00000000;
	sub.f32 	%f1169, %f1168, %f242;
	add.f32 	%f1170, %f1169, 0f00000000;
	mul.f32 	%f1171, %f1167, %f1170;
	mul.f32 	%f1172, %f219, %f242;
	sub.f32 	%f1173, %f1172, %f251;
	sub.f32 	%f256, %f1173, %f1171;
	mov.f32 	%f1331, 0f3F800000;
	@%p181 bra 	$L__BB0_139;
	abs.f32 	%f1174, %f252;
	setp.num.f32 	%p184, %f1174, %f1174;
	mov.f32 	%f1331, %f253;
	@%p184 bra 	$L__BB0_139;
	mov.f32 	%f1175, 0f41200000;
	add.rn.f32 	%f1331, %f1175, %f252;
$L__BB0_139:
	add.f32 	%f1177, %f1331, 0f3A03126F;
	mov.f32 	%f1178, 0f00000000;
	sub.f32 	%f1179, %f1178, %f243;
	add.f32 	%f1180, %f1179, 0f00000000;
	mul.f32 	%f1181, %f1180, %f1177;
	mul.f32 	%f1182, %f219, %f243;
	sub.f32 	%f1183, %f1182, %f1181;
	mul.f32 	%f259, %f256, 0fBC23D70A;
	mul.f32 	%f260, %f1183, 0fBC23D70A;
	fma.rn.f32 	%f261, %f259, 0f3F000000, %f1325;
	fma.rn.f32 	%f262, %f260, 0f3F000000, %f1324;
	mov.f32 	%f1332, 0f3F800000;
	@%p174 bra 	$L__BB0_142;
	abs.f32 	%f1184, %f246;
	setp.num.f32 	%p186, %f1184, %f1184;
	mov.f32 	%f1332, %f247;
	@%p186 bra 	$L__BB0_142;
	mov.f32 	%f1185, 0f41200000;
	add.rn.f32 	%f1332, %f1185, %f246;
$L__BB0_142:
	cvt.f64.f32 	%fd27, %f1332;
	add.f64 	%fd28, %fd27, 0d3F43A92A30553261;
	cvt.rn.f32.f64 	%f1187, %fd28;
	sub.f32 	%f1188, %f262, %f261;
	add.f32 	%f1189, %f1188, %f250;
	mul.f32 	%f265, %f1189, %f1187;
	mov.f32 	%f1333, 0f3F800000;
	@%p181 bra 	$L__BB0_145;
	abs.f32 	%f1190, %f252;
	setp.num.f32 	%p188, %f1190, %f1190;
	mov.f32 	%f1333, %f253;
	@%p188 bra 	$L__BB0_145;
	mov.f32 	%f1191, 0f41200000;
	add.rn.f32 	%f1333, %f1191, %f252;
$L__BB0_145:
	add.f32 	%f1193, %f1333, 0f3A03126F;
	mov.f32 	%f1194, 0f00000000;
	sub.f32 	%f1195, %f1194, %f261;
	add.f32 	%f1196, %f1195, 0f00000000;
	mul.f32 	%f1197, %f1193, %f1196;
	mul.f32 	%f1198, %f219, %f261;
	sub.f32 	%f1199, %f1198, %f265;
	sub.f32 	%f268, %f1199, %f1197;
	mov.f32 	%f1334, 0f3F800000;
	@%p181 bra 	$L__BB0_148;
	abs.f32 	%f1200, %f252;
	setp.num.f32 	%p190, %f1200, %f1200;
	mov.f32 	%f1334, %f253;
	@%p190 bra 	$L__BB0_148;
	mov.f32 	%f1201, 0f41200000;
	add.rn.f32 	%f1334, %f1201, %f252;
$L__BB0_148:
	add.f32 	%f1202, %f1334, 0f3A03126F;
	mov.f32 	%f1203, 0f00000000;
	sub.f32 	%f1204, %f1203, %f262;
	add.f32 	%f1205, %f1204, 0f00000000;
	mul.f32 	%f1206, %f1205, %f1202;
	mul.f32 	%f1207, %f219, %f262;
	sub.f32 	%f1208, %f1207, %f1206;
	mul.f32 	%f271, %f268, 0fBC23D70A;
	mul.f32 	%f272, %f1208, 0fBC23D70A;
	add.f32 	%f273, %f271, %f1325;
	add.f32 	%f274, %f272, %f1324;
	add.s32 	%r194, %r194, 1;
	setp.ne.s32 	%p191, %r194, 0;
	@%p191 bra 	$L__BB0_150;
	add.f32 	%f1209, %f225, 0fBC23D70A;
	cvt.f64.f32 	%fd29, %f1209;
	add.f64 	%fd30, %fd29, 0d3EE4F8B588E368F1;
	cvt.rn.f32.f64 	%f1335, %fd30;
	bra.uni 	$L__BB0_151;
$L__BB0_150:
	add.f32 	%f1335, %f225, 0fBC23D70A;
$L__BB0_151:
	add.f32 	%f278, %f1335, %f220;
	fma.rn.f32 	%f279, %f278, 0f3D75C28F, 0fC0A915CA;
	setp.eq.f32 	%p192, %f279, 0f00000000;
	mov.f32 	%f1336, 0f3F800000;
	@%p192 bra 	$L__BB0_154;
	mul.rn.f32 	%f1211, %f1, %f279;
	cvt.rni.f32.f32 	%f1212, %f1211;
	sub.f32 	%f1213, %f1211, %f1212;
	neg.f32 	%f1214, %f1211;
	fma.rn.f32 	%f1215, %f1, %f279, %f1214;
	fma.rn.f32 	%f1216, %f2, %f279, %f1215;
	add.f32 	%f1217, %f1213, %f1216;
	setp.gt.f32 	%p193, %f1212, 0f00000000;
	selp.b32 	%r173, 0, -2097152000, %p193;
	abs.f32 	%f1218, %f279;
	setp.num.f32 	%p194, %f1218, %f1218;
	setp.lt.f32 	%p195, %f1211, 0f00000000;
	selp.f32 	%f1219, 0f00000000, 0f7F800000, %p195;
	abs.f32 	%f1220, %f1211;
	setp.gt.f32 	%p196, %f1220, 0f43180000;
	cvt.rzi.s32.f32 	%r174, %f1212;
	shl.b32 	%r175, %r174, 23;
	sub.s32 	%r176, %r175, %r173;
	mov.b32 	%f1221, %r176;
	add.s32 	%r177, %r173, 2130706432;
	mov.b32 	%f1222, %r177;
	fma.rn.f32 	%f1223, %f1217, 0f391FCB8E, 0f3AAF85ED;
	fma.rn.f32 	%f1224, %f1223, %f1217, 0f3C1D9856;
	fma.rn.f32 	%f1225, %f1224, %f1217, 0f3D6357BB;
	fma.rn.f32 	%f1226, %f1225, %f1217, 0f3E75FDEC;
	fma.rn.f32 	%f1227, %f1226, %f1217, 0f3F317218;
	fma.rn.f32 	%f1228, %f1227, %f1217, 0f3F800000;
	mul.f32 	%f1229, %f1228, %f1222;
	mul.f32 	%f1230, %f1229, %f1221;
	selp.f32 	%f1336, %f1219, %f1230, %p196;
	@%p194 bra 	$L__BB0_154;
	mov.f32 	%f1231, 0f41200000;
	add.rn.f32 	%f1336, %f1231, %f279;
$L__BB0_154:
	cvt.f64.f32 	%fd31, %f1336;
	add.f64 	%fd32, %fd31, 0d3F43A92A30553261;
	cvt.rn.f32.f64 	%f1233, %fd32;
	sub.f32 	%f1234, %f274, %f273;
	setp.leu.f32 	%p197, %f1335, 0f00000000;
	selp.f32 	%f1235, 0f00000000, 0f3F800000, %p197;
	mul.f32 	%f1236, %f1235, %f221;
	setp.geu.f32 	%p198, %f1335, %f222;
	selp.f32 	%f1237, 0f00000000, 0f3F800000, %p198;
	fma.rn.f32 	%f1238, %f1236, %f1237, %f1234;
	mul.f32 	%f283, %f1238, %f1233;
	fma.rn.f32 	%f284, %f278, 0f3D1BA5E3, 0fC088B439;
	mul.rn.f32 	%f1239, %f1, %f284;
	neg.f32 	%f1240, %f1239;
	fma.rn.f32 	%f1241, %f1, %f284, %f1240;
	fma.rn.f32 	%f1242, %f2, %f284, %f1241;
	cvt.rni.f32.f32 	%f1243, %f1239;
	sub.f32 	%f1244, %f1239, %f1243;
	add.f32 	%f1245, %f1244, %f1242;
	fma.rn.f32 	%f1246, %f1245, 0f391FCB8E, 0f3AAF85ED;
	fma.rn.f32 	%f1247, %f1246, %f1245, 0f3C1D9856;
	fma.rn.f32 	%f1248, %f1247, %f1245, 0f3D6357BB;
	fma.rn.f32 	%f1249, %f1248, %f1245, 0f3E75FDEC;
	fma.rn.f32 	%f1250, %f1249, %f1245, 0f3F317218;
	fma.rn.f32 	%f1251, %f1250, %f1245, 0f3F800000;
	cvt.rzi.s32.f32 	%r178, %f1243;
	setp.gt.f32 	%p199, %f1243, 0f00000000;
	selp.b32 	%r179, 0, -2097152000, %p199;
	add.s32 	%r180, %r179, 2130706432;
	mov.b32 	%f1252, %r180;
	mul.f32 	%f1253, %f1251, %f1252;
	shl.b32 	%r181, %r178, 23;
	sub.s32 	%r182, %r181, %r179;
	mov.b32 	%f1254, %r182;
	mul.f32 	%f1255, %f1253, %f1254;
	abs.f32 	%f1256, %f1239;
	setp.gt.f32 	%p200, %f1256, 0f43180000;
	setp.lt.f32 	%p201, %f1239, 0f00000000;
	selp.f32 	%f1257, 0f00000000, 0f7F800000, %p201;
	selp.f32 	%f285, %f1257, %f1255, %p200;
	setp.eq.f32 	%p202, %f284, 0f00000000;
	mov.f32 	%f1337, 0f3F800000;
	@%p202 bra 	$L__BB0_157;
	abs.f32 	%f1258, %f284;
	setp.num.f32 	%p203, %f1258, %f1258;
	mov.f32 	%f1337, %f285;
	@%p203 bra 	$L__BB0_157;
	mov.f32 	%f1259, 0f41200000;
	add.rn.f32 	%f1337, %f1259, %f284;
$L__BB0_157:
	add.f32 	%f1261, %f1337, 0f3A03126F;
	mov.f32 	%f1262, 0f00000000;
	sub.f32 	%f1263, %f1262, %f273;
	add.f32 	%f1264, %f1263, 0f00000000;
	mul.f32 	%f1265, %f1261, %f1264;
	mul.f32 	%f1266, %f219, %f273;
	sub.f32 	%f1267, %f1266, %f283;
	sub.f32 	%f288, %f1267, %f1265;
	mov.f32 	%f1338, 0f3F800000;
	@%p202 bra 	$L__BB0_160;
	abs.f32 	%f1268, %f284;
	setp.num.f32 	%p205, %f1268, %f1268;
	mov.f32 	%f1338, %f285;
	@%p205 bra 	$L__BB0_160;
	mov.f32 	%f1269, 0f41200000;
	add.rn.f32 	%f1338, %f1269, %f284;
$L__BB0_160:
	add.f32 	%f1270, %f1338, 0f3A03126F;
	mov.f32 	%f1271, 0f00000000;
	sub.f32 	%f1272, %f1271, %f274;
	add.f32 	%f1273, %f1272, 0f00000000;
	mul.f32 	%f1274, %f1273, %f1270;
	mul.f32 	%f1275, %f219, %f274;
	sub.f32 	%f1276, %f1275, %f1274;
	mul.f32 	%f1277, %f288, 0fBC23D70A;
	mul.f32 	%f1278, %f1276, 0fBC23D70A;
	fma.rn.f32 	%f1279, %f1277, 0f3E2AAAAB, %f1325;
	fma.rn.f32 	%f1280, %f1278, 0f3E2AAAAB, %f1324;
	fma.rn.f32 	%f1281, %f271, 0f3EAAAAAB, %f1279;
	fma.rn.f32 	%f1282, %f272, 0f3EAAAAAB, %f1280;
	fma.rn.f32 	%f1283, %f259, 0f3EAAAAAB, %f1281;
	fma.rn.f32 	%f1284, %f260, 0f3EAAAAAB, %f1282;
	fma.rn.f32 	%f1325, %f240, 0f3E2AAAAB, %f1283;
	fma.rn.f32 	%f1324, %f241, 0f3E2AAAAB, %f1284;
	add.s32 	%r195, %r195, -1;
	setp.ne.s32 	%p206, %r195, -1;
	@%p206 bra 	$L__BB0_121;
	st.global.f32 	[%rd12+-8], %f1325;
	st.global.f32 	[%rd12+-4], %f1324;
	add.s32 	%r30, %r193, -1;
	setp.gt.u32 	%p207, %r193, 1;
	mov.u32 	%r193, %r30;
	@%p207 bra 	$L__BB0_120;
	ret;

}


// ===== COMPILED SASS (sm_100) =====

	.target	sm_100

	.elftype	@"ET_EXEC"


//--------------------- .note.nv.tkinfo           --------------------------
	.section	.note.nv.tkinfo,"",@"SHT_NOTE"
	.sectionflags	@"SHF_NOTE_NV_TKINFO"
	.tkinfo
        /*0018*/ 	.word	0x00000002
        /*0030*/ 	.string	""
        /*0030*/ 	.string	"ptxas"
        /*0030*/ 	.string	"Cuda compilation tools, release 13.0, V13.0.88"
        /*0030*/ 	.string	"Build cuda_13.0.r13.0/compiler.36424714_0"
        /*0030*/ 	.string	"-arch sm_100 -m 64 "



//--------------------- .note.nv.cuinfo           --------------------------
	.section	.note.nv.cuinfo,"",@"SHT_NOTE"
	.sectionflags	@"SHF_NOTE_NV_CUINFO"
        /*0018*/ 	.short	0x0002
        /*001a*/ 	.short	0x0064
        /*001c*/ 	.short	0x0082
	.zero		2


//--------------------- .nv.info                  --------------------------
	.section	.nv.info,"",@"SHT_CUDA_INFO"
	.align	4


	//----- nvinfo : EIATTR_REGCOUNT
	.align		4
        /*0000*/ 	.byte	0x04, 0x2f
        /*0002*/ 	.short	(.L_17 - .L_16)
	.align		4
.L_16:
        /*0004*/ 	.word	index@(_Z8RunPlansPfS_S_S_S_S_S_S_S_S_S_S_)
        /*0008*/ 	.word	0x00000020


	//----- nvinfo : EIATTR_FRAME_SIZE
	.align		4
.L_17:
        /*000c*/ 	.byte	0x04, 0x11
        /*000e*/ 	.short	(.L_19 - .L_18)
	.align		4
.L_18:
        /*0010*/ 	.word	index@($__internal_0_$__cuda_sm3x_div_rn_noftz_f32_slowpath)
        /*0014*/ 	.word	0x00000000


	//----- nvinfo : EIATTR_FRAME_SIZE
	.align		4
.L_19:
        /*0018*/ 	.byte	0x04, 0x11
        /*001a*/ 	.short	(.L_21 - .L_20)
	.align		4
.L_20:
        /*001c*/ 	.word	index@(_Z8RunPlansPfS_S_S_S_S_S_S_S_S_S_S_)
        /*0020*/ 	.word	0x00000000


	//----- nvinfo : EIATTR_MIN_STACK_SIZE
	.align		4
.L_21:
        /*0024*/ 	.byte	0x04, 0x12
        /*0026*/ 	.short	(.L_23 - .L_22)
	.align		4
.L_22:
        /*0028*/ 	.word	index@(_Z8RunPlansPfS_S_S_S_S_S_S_S_S_S_S_)
        /*002c*/ 	.word	0x00000000
.L_23:


//--------------------- .nv.compat                --------------------------
	.section	.nv.compat,"",@"SHT_CUDA_COMPAT_INFO"
	.align	4
        /*0000*/ 	.byte	0x02, 0x09, 0x00, 0x00, 0x02, 0x02, 0x01, 0x00, 0x02, 0x05, 0x05, 0x00, 0x03, 0x07, 0x01, 0x01
        /*0010*/ 	.byte	0x02, 0x03, 0x00, 0x00, 0x02, 0x06, 0x01, 0x00, 0x04, 0x0b, 0x08, 0x00, 0x01, 0x00, 0x00, 0x00
        /*0020*/ 	.byte	0x00, 0x00, 0x00, 0x00


//--------------------- .nv.info._Z8RunPlansPfS_S_S_S_S_S_S_S_S_S_S_ --------------------------
	.section	.nv.info._Z8RunPlansPfS_S_S_S_S_S_S_S_S_S_S_,"",@"SHT_CUDA_INFO"
	.sectionflags	@""
	.align	4


	//----- nvinfo : EIATTR_CUDA_API_VERSION
	.align		4
        /*0000*/ 	.byte	0x04, 0x37
        /*0002*/ 	.short	(.L_25 - .L_24)
.L_24:
        /*0004*/ 	.word	0x00000082


	//----- nvinfo : EIATTR_KPARAM_INFO
	.align		4
.L_25:
        /*0008*/ 	.byte	0x04, 0x17
        /*000a*/ 	.short	(.L_27 - .L_26)
.L_26:
        /*000c*/ 	.word	0x00000000
        /*0010*/ 	.short	0x000b
        /*0012*/ 	.short	0x0058
        /*0014*/ 	.byte	0x00, 0xf5, 0x21, 0x00


	//----- nvinfo : EIATTR_KPARAM_INFO
	.align		4
.L_27:
        /*0018*/ 	.byte	0x04, 0x17
        /*001a*/ 	.short	(.L_29 - .L_28)
.L_28:
        /*001c*/ 	.word	0x00000000
        /*0020*/ 	.short	0x000a
        /*0022*/ 	.short	0x0050
        /*0024*/ 	.byte	0x00, 0xf5, 0x21, 0x00


	//----- nvinfo : EIATTR_KPARAM_INFO
	.align		4
.L_29:
        /*0028*/ 	.byte	0x04, 0x17
        /*002a*/ 	.short	(.L_31 - .L_30)
.L_30:
        /*002c*/ 	.word	0x00000000
        /*0030*/ 	.short	0x0009
        /*0032*/ 	.short	0x0048
        /*0034*/ 	.byte	0x00, 0xf5, 0x21, 0x00


	//----- nvinfo : EIATTR_KPARAM_INFO
	.align		4
.L_31:
        /*0038*/ 	.byte	0x04, 0x17
        /*003a*/ 	.short	(.L_33 - .L_32)
.L_32:
        /*003c*/ 	.word	0x00000000
        /*0040*/ 	.short	0x0008
        /*0042*/ 	.short	0x0040
        /*0044*/ 	.byte	0x00, 0xf5, 0x21, 0x00


	//----- nvinfo : EIATTR_KPARAM_INFO
	.align		4
.L_33:
        /*0048*/ 	.byte	0x04, 0x17
        /*004a*/ 	.short	(.L_35 - .L_34)
.L_34:
        /*004c*/ 	.word	0x00000000
        /*0050*/ 	.short	0x0007
        /*0052*/ 	.short	0x0038
        /*0054*/ 	.byte	0x00, 0xf5, 0x21, 0x00


	//----- nvinfo : EIATTR_KPARAM_INFO
	.align		4
.L_35:
        /*0058*/ 	.byte	0x04, 0x17
        /*005a*/ 	.short	(.L_37 - .L_36)
.L_36:
        /*005c*/ 	.word	0x00000000
        /*0060*/ 	.short	0x0006
        /*0062*/ 	.short	0x0030
        /*0064*/ 	.byte	0x00, 0xf5, 0x21, 0x00


	//----- nvinfo : EIATTR_KPARAM_INFO
	.align		4
.L_37:
        /*0068*/ 	.byte	0x04, 0x17
        /*006a*/ 	.short	(.L_39 - .L_38)
.L_38:
        /*006c*/ 	.word	0x00000000
        /*0070*/ 	.short	0x0005
        /*0072*/ 	.short	0x0028
        /*0074*/ 	.byte	0x00, 0xf5, 0x21, 0x00


	//----- nvinfo : EIATTR_KPARAM_INFO
	.align		4
.L_39:
        /*0078*/ 	.byte	0x04, 0x17
        /*007a*/ 	.short	(.L_41 - .L_40)
.L_40:
        /*007c*/ 	.word	0x00000000
        /*0080*/ 	.short	0x0004
        /*0082*/ 	.short	0x0020
        /*0084*/ 	.byte	0x00, 0xf5, 0x21, 0x00


	//----- nvinfo : EIATTR_KPARAM_INFO
	.align		4
.L_41:
        /*0088*/ 	.byte	0x04, 0x17
        /*008a*/ 	.short	(.L_43 - .L_42)
.L_42:
        /*008c*/ 	.word	0x00000000
        /*0090*/ 	.short	0x0003
        /*0092*/ 	.short	0x0018
        /*0094*/ 	.byte	0x00, 0xf5, 0x21, 0x00


	//----- nvinfo : EIATTR_KPARAM_INFO
	.align		4
.L_43:
        /*0098*/ 	.byte	0x04, 0x17
        /*009a*/ 	.short	(.L_45 - .L_44)
.L_44:
        /*009c*/ 	.word	0x00000000
        /*00a0*/ 	.short	0x0002
        /*00a2*/ 	.short	0x0010
        /*00a4*/ 	.byte	0x00, 0xf5, 0x21, 0x00


	//----- nvinfo : EIATTR_KPARAM_INFO
	.align		4
.L_45:
        /*00a8*/ 	.byte	0x04, 0x17
        /*00aa*/ 	.short	(.L_47 - .L_46)
.L_46:
        /*00ac*/ 	.word	0x00000000
        /*00b0*/ 	.short	0x0001
        /*00b2*/ 	.short	0x0008
        /*00b4*/ 	.byte	0x00, 0xf5, 0x21, 0x00


	//----- nvinfo : EIATTR_KPARAM_INFO
	.align		4
.L_47:
        /*00b8*/ 	.byte	0x04, 0x17
        /*00ba*/ 	.short	(.L_49 - .L_48)
.L_48:
        /*00bc*/ 	.word	0x00000000
        /*00c0*/ 	.short	0x0000
        /*00c2*/ 	.short	0x0000
        /*00c4*/ 	.byte	0x00, 0xf5, 0x21, 0x00


	//----- nvinfo : EIATTR_SPARSE_MMA_MASK
	.align		4
.L_49:
        /*00c8*/ 	.byte	0x03, 0x50
        /*00ca*/ 	.short	0x0000


	//----- nvinfo : EIATTR_MAXREG_COUNT
	.align		4
        /*00cc*/ 	.byte	0x03, 0x1b
        /*00ce*/ 	.short	0x00ff


	//----- nvinfo : EIATTR_MERCURY_ISA_VERSION
	.align		4
        /*00d0*/ 	.byte	0x03, 0x5f
        /*00d2*/ 	.short	0x0101


	//----- nvinfo : EIATTR_VRC_CTA_INIT_COUNT
	.align		4
        /*00d4*/ 	.byte	0x02, 0x4a
	.zero		1
	.zero		1


	//----- nvinfo : EIATTR_EXIT_INSTR_OFFSETS
	.align		4
        /*00d8*/ 	.byte	0x04, 0x1c
        /*00da*/ 	.short	(.L_51 - .L_50)


	//   ....[0]....
.L_50:
        /*00dc*/ 	.word	0x000060e0


	//----- nvinfo : EIATTR_CRS_STACK_SIZE
	.align		4
.L_51:
        /*00e0*/ 	.byte	0x04, 0x1e
        /*00e2*/ 	.short	(.L_53 - .L_52)
.L_52:
        /*00e4*/ 	.word	0x00000000


	//----- nvinfo : EIATTR_CBANK_PARAM_SIZE
	.align		4
.L_53:
        /*00e8*/ 	.byte	0x03, 0x19
        /*00ea*/ 	.short	0x0060


	//----- nvinfo : EIATTR_PARAM_CBANK
	.align		4
        /*00ec*/ 	.byte	0x04, 0x0a
        /*00ee*/ 	.short	(.L_55 - .L_54)
	.align		4
.L_54:
        /*00f0*/ 	.word	index@(.nv.constant0._Z8RunPlansPfS_S_S_S_S_S_S_S_S_S_S_)
        /*00f4*/ 	.short	0x0380
        /*00f6*/ 	.short	0x0060


	//----- nvinfo : EIATTR_SW_WAR
	.align		4
.L_55:
        /*00f8*/ 	.byte	0x04, 0x36
        /*00fa*/ 	.short	(.L_57 - .L_56)
.L_56:
        /*00fc*/ 	.word	0x00000008
.L_57:


//--------------------- .nv.callgraph             --------------------------
	.section	.nv.callgraph,"",@"SHT_CUDA_CALLGRAPH"
	.align	4
	.sectionentsize	8
	.align		4
        /*0000*/ 	.word	0x00000000
	.align		4
        /*0004*/ 	.word	0xffffffff
	.align		4
        /*0008*/ 	.word	0x00000000
	.align		4
        /*000c*/ 	.word	0xfffffffe
	.align		4
        /*0010*/ 	.word	0x00000000
	.align		4
        /*0014*/ 	.word	0xfffffffd
	.align		4
        /*0018*/ 	.word	0x00000000
	.align		4
        /*001c*/ 	.word	0xfffffffc


//--------------------- .nv.constant4             --------------------------
	.section	.nv.constant4,"a",@progbits
	.align	8
	.align		8
.nv.constant4:
        /*0000*/ 	.dword	age
	.align		8
        /*0008*/ 	.dword	interestrate
	.align		8
        /*0010*/ 	.dword	bpension
	.align		8
        /*0018*/ 	.dword	pensiontime
	.align		8
        /*0020*/ 	.dword	ts
	.align		8
        /*0028*/ 	.dword	rs
	.align		8
        /*0030*/ 	.dword	dtla_m
	.align		8
        /*0038*/ 	.dword	dtla_n
	.align		8
        /*0040*/ 	.dword	tlap_n
	.align		8
        /*0048*/ 	.dword	tlap_bpremium
	.align		8
        /*0050*/ 	.dword	ti_n
	.align		8
        /*0058*/ 	.dword	ti_bdeath
	.align		8
        /*0060*/ 	.dword	da_n
	.align		8
        /*0068*/ 	.dword	da_bdisabled
	.align		8
        /*0070*/ 	.dword	dti_n
	.align		8
        /*0078*/ 	.dword	dti_bdisabled


//--------------------- .text._Z8RunPlansPfS_S_S_S_S_S_S_S_S_S_S_ --------------------------
	.section	.text._Z8RunPlansPfS_S_S_S_S_S_S_S_S_S_S_,"ax",@progbits
	.align	128
        .global         _Z8RunPlansPfS_S_S_S_S_S_S_S_S_S_S_
        .type           _Z8RunPlansPfS_S_S_S_S_S_S_S_S_S_S_,@function
        .size           _Z8RunPlansPfS_S_S_S_S_S_S_S_S_S_S_,(.L_x_67 - _Z8RunPlansPfS_S_S_S_S_S_S_S_S_S_S_)
        .other          _Z8RunPlansPfS_S_S_S_S_S_S_S_S_S_S_,@"STO_CUDA_ENTRY STV_DEFAULT"
_Z8RunPlansPfS_S_S_S_S_S_S_S_S_S_S_:
.text._Z8RunPlansPfS_S_S_S_S_S_S_S_S_S_S_:
[----:B------:R-:W-:Y:S08]  /*0000*/  LDC R1, c[0x0][0x37c] ;  /* 0x0000df00ff017b82 */ /* 0x000ff00000000800 */
[----:B------:R-:W0:Y:S01]  /*0010*/  LDC.64 R2, c[0x0][0x380] ;  /* 0x0000e000ff027b82 */ /* 0x000e220000000a00 */
[----:B------:R-:W0:Y:S02]  /*0020*/  LDCU.64 UR8, c[0x0][0x358] ;  /* 0x00006b00ff0877ac */ /* 0x000e240008000a00 */
[----:B0-----:R0:W2:Y:S01]  /*0030*/  LDG.E R5, desc[UR8][R2.64] ;  /* 0x0000000802057981 */ /* 0x0010a2000c1e1900 */
[----:B------:R-:W-:Y:S01]  /*0040*/  HFMA2 R7, -RZ, RZ, 0.1527099609375, -0.0003798007965087890625 ;  /* 0x30e38e39ff077431 */ /* 0x000fe200000001ff */
[----:B------:R-:W-:Y:S01]  /*0050*/  MOV R0, 0x3fb8aa3b ;  /* 0x3fb8aa3b00007802 */ /* 0x000fe20000000f00 */
[----:B------:R-:W-:Y:S01]  /*0060*/  HFMA2 R11, -RZ, RZ, 1.5966796875, -0.0003798007965087890625 ;  /* 0x3e638e39ff0b7431 */ /* 0x000fe200000001ff */
[----:B------:R-:W1:Y:S01]  /*0070*/  S2R R4, SR_TID.X ;  /* 0x0000000000047919 */ /* 0x000e620000002100 */
[----:B------:R-:W1:Y:S02]  /*0080*/  S2UR UR4, SR_CTAID.X ;  /* 0x00000000000479c3 */ /* 0x000e640000002500 */
[----:B------:R-:W-:-:S06]  /*0090*/  FFMA R0, -R7, R0, 5.5370556140132975997e-08 ;  /* 0x336dd09207007423 */ /* 0x000fcc0000000100 */
[----:B------:R-:W1:Y:S01]  /*00a0*/  LDC R9, c[0x0][0x360] ;  /* 0x0000d800ff097b82 */ /* 0x000e620000000800 */
[----:B------:R-:W-:-:S04]  /*00b0*/  FFMA R0, R11, 1.9251366722983220825e-08, R0 ;  /* 0x32a55e340b007823 */ /* 0x000fc80000000000 */
[----:B------:R-:W-:-:S03]  /*00c0*/  FFMA R0, -R7, 0.017944158986210823059, R0 ;  /* 0x3c92ffa107007823 */ /* 0x000fc60000000100 */
[----:B------:R-:W3:Y:S01]  /*00d0*/  LDC.64 R6, c[0x0][0x388] ;  /* 0x0000e200ff067b82 */ /* 0x000ee20000000a00 */
[----:B------:R-:W-:-:S04]  /*00e0*/  FFMA R0, R11, 0.0059813861735165119171, R0 ;  /* 0x3bc3ff810b007823 */ /* 0x000fc80000000000 */
[----:B0-----:R-:W-:-:S05]  /*00f0*/  FADD R2, R0, 3.3205988407135009766 ;  /* 0x405484b100027421 */ /* 0x001fca0000000000 */
[----:B------:R-:W-:Y:S01]  /*0100*/  R2UR UR6, R2 ;  /* 0x00000000020672ca */ /* 0x000fe200000e0000 */
[----:B-1----:R-:W-:Y:S01]  /*0110*/  IMAD R4, R9, UR4, R4 ;  /* 0x0000000409047c24 */ /* 0x002fe2000f8e0204 */
[----:B------:R-:W-:-:S03]  /*0120*/  UMOV UR4, 0x28 ;  /* 0x0000002800047882 */ /* 0x000fc60000000000 */
[----:B------:R-:W-:-:S04]  /*0130*/  IMAD R10, R4, 0x29, RZ ;  /* 0x00000029040a7824 */ /* 0x000fc800078e02ff */
[----:B---3--:R-:W-:-:S04]  /*0140*/  IMAD.WIDE.U32 R2, R10, 0x4, R6 ;  /* 0x000000040a027825 */ /* 0x008fc800078e0006 */
[----:B------:R-:W-:-:S05]  /*0150*/  MOV R7, UR6 ;  /* 0x0000000600077c02 */ /* 0x000fca0008000f00 */
[----:B------:R-:W-:-:S04]  /*0160*/  FADD R7, R7, -3.3205988407135009766 ;  /* 0xc05484b107077421 */ /* 0x000fc80000000000 */
[----:B------:R-:W-:-:S05]  /*0170*/  FADD R7, R0, -R7 ;  /* 0x8000000700077221 */ /* 0x000fca0000000000 */
[----:B------:R-:W-:Y:S01]  /*0180*/  R2UR UR7, R7 ;  /* 0x00000000070772ca */ /* 0x000fe200000e0000 */
[----:B--2---:R0:W-:-:S14]  /*0190*/  STG.E desc[UR8][R2.64+0xa0], R5 ;  /* 0x0000a00502007986 */ /* 0x0041dc000c101908 */
.L_x_6:
[----:B0-----:R-:W0:Y:S01]  /*01a0*/  LDC.64 R2, c[0x4][0x18] ;  /* 0x01000600ff027b82 */ /* 0x001e220000000a00 */
[----:B------:R-:W-:-:S07]  /*01b0*/  IADD3 R5, PT, PT, R10, UR4, RZ ;  /* 0x000000040a057c10 */ /* 0x000fce000fffe0ff */
[----:B-1----:R-:W1:Y:S08]  /*01c0*/  LDC.64 R14, c[0x4][0x10] ;  /* 0x01000400ff0e7b82 */ /* 0x002e700000000a00 */
[----:B------:R-:W2:Y:S08]  /*01d0*/  LDC.64 R12, c[0x0][0x388] ;  /* 0x0000e200ff0c7b82 */ /* 0x000eb00000000a00 */
[----:B------:R-:W3:Y:S01]  /*01e0*/  LDC.64 R16, c[0x4][0x8] ;  /* 0x01000200ff107b82 */ /* 0x000ee20000000a00 */
[----:B0-----:R-:W4:Y:S07]  /*01f0*/  LDG.E R3, desc[UR8][R2.64] ;  /* 0x0000000802037981 */ /* 0x001f2e000c1e1900 */
[----:B------:R-:W0:Y:S01]  /*0200*/  LDC.64 R18, c[0x4][RZ] ;  /* 0x01000000ff127b82 */ /* 0x000e220000000a00 */
[----:B-1----:R-:W4:Y:S01]  /*0210*/  LDG.E R14, desc[UR8][R14.64] ;  /* 0x000000080e0e7981 */ /* 0x002f22000c1e1900 */
[----:B--2---:R-:W-:-:S05]  /*0220*/  IMAD.WIDE.U32 R12, R5, 0x4, R12 ;  /* 0x00000004050c7825 */ /* 0x004fca00078e000c */
[----:B------:R-:W2:Y:S04]  /*0230*/  LDG.E R5, desc[UR8][R12.64] ;  /* 0x000000080c057981 */ /* 0x000ea8000c1e1900 */
[----:B---3--:R1:W5:Y:S04]  /*0240*/  LDG.E R11, desc[UR8][R16.64] ;  /* 0x00000008100b7981 */ /* 0x008368000c1e1900 */
[----:B0-----:R1:W5:Y:S01]  /*0250*/  LDG.E R9, desc[UR8][R18.64] ;  /* 0x0000000812097981 */ /* 0x001362000c1e1900 */
[----:B------:R-:W-:Y:S01]  /*0260*/  I2FP.F32.U32 R6, UR4 ;  /* 0x0000000400067c45 */ /* 0x000fe20008201000 */
[----:B------:R-:W-:Y:S01]  /*0270*/  UMOV UR5, UR4 ;  /* 0x0000000400057c82 */ /* 0x000fe20008000000 */
[----:B------:R-:W-:Y:S01]  /*0280*/  MOV R7, RZ ;  /* 0x000000ff00077202 */ /* 0x000fe20000000f00 */
[----:B------:R-:W-:-:S02]  /*0290*/  UIADD3 UR4, UPT, UPT, UR4, -0x1, URZ ;  /* 0xffffffff04047890 */ /* 0x000fc4000fffe0ff */
[----:B------:R-:W-:Y:S01]  /*02a0*/  UISETP.GT.U32.AND UP0, UPT, UR5, 0x1, UPT ;  /* 0x000000010500788c */ /* 0x000fe2000bf04070 */
[----:B----4-:R-:W-:-:S04]  /*02b0*/  FSETP.NEU.AND P0, PT, R3, R6, PT ;  /* 0x000000060300720b */ /* 0x010fc80003f0d000 */
[----:B------:R-:W-:-:S05]  /*02c0*/  FSEL R8, R14, RZ, !P0 ;  /* 0x000000ff0e087208 */ /* 0x000fca0004000000 */
[----:B-12---:R-:W-:-:S07]  /*02d0*/  FADD R8, R8, R5 ;  /* 0x0000000508087221 */ /* 0x006fce0000000000 */
.L_x_5:
[----:B------:R-:W-:Y:S01]  /*02e0*/  HFMA2 R5, -RZ, RZ, 1.0341796875, -112.625 ;  /* 0x3c23d70aff057431 */ /* 0x000fe200000001ff */
[----:B------:R-:W-:Y:S02]  /*02f0*/  MOV R0, 0x42c80000 ;  /* 0x42c8000000007802 */ /* 0x000fe40000000f00 */
[----:B------:R-:W-:-:S04]  /*0300*/  I2FP.F32.U32 R3, R7 ;  /* 0x0000000700037245 */ /* 0x000fc80000201000 */
[----:B------:R-:W0:Y:S01]  /*0310*/  FCHK P0, R3, -100 ;  /* 0xc2c8000003007902 */ /* 0x000e220000000000 */
[----:B------:R-:W-:-:S04]  /*0320*/  FFMA R0, -R5, R0, 1 ;  /* 0x3f80000005007423 */ /* 0x000fc80000000100 */
[----:B------:R-:W-:Y:S01]  /*0330*/  FFMA R0, R0, -R5, -0.0099999997764825820923 ;  /* 0xbc23d70a00007423 */ /* 0x000fe20000000805 */
[----:B------:R-:W-:-:S03]  /*0340*/  HFMA2 R5, -RZ, RZ, -3.390625, 0 ;  /* 0xc2c80000ff057431 */ /* 0x000fc600000001ff */
[----:B------:R-:W-:-:S04]  /*0350*/  FFMA R2, R3, R0, RZ ;  /* 0x0000000003027223 */ /* 0x000fc800000000ff */
[----:B------:R-:W-:-:S04]  /*0360*/  FFMA R15, R2, 100, R3 ;  /* 0x42c80000020f7823 */ /* 0x000fc80000000003 */
[----:B------:R-:W-:Y:S01]  /*0370*/  FFMA R0, R0, R15, R2 ;  /* 0x0000000f00007223 */ /* 0x000fe20000000002 */
[----:B0-----:R-:W-:Y:S06]  /*0380*/  @!P0 BRA `(.L_x_0) ;  /* 0x0000000000088947 */ /* 0x001fec0003800000 */
[----:B------:R-:W-:-:S07]  /*0390*/  MOV R2, 0x3b0 ;  /* 0x000003b000027802 */ /* 0x000fce0000000f00 */
[----:B-----5:R-:W-:Y:S05]  /*03a0*/  CALL.REL.NOINC `($__internal_0_$__cuda_sm3x_div_rn_noftz_f32_slowpath) ;  /* 0x0000005c00507944 */ /* 0x020fea0003c00000 */
.L_x_0:
[----:B------:R-:W-:Y:S01]  /*03b0*/  FADD R2, R6, R0 ;  /* 0x0000000006027221 */ /* 0x000fe20000000000 */
[----:B------:R-:W-:Y:S01]  /*03c0*/  UMOV UR10, 0x88e368f1 ;  /* 0x88e368f1000a7882 */ /* 0x000fe20000000000 */
[----:B------:R-:W-:Y:S01]  /*03d0*/  UMOV UR11, 0x3ee4f8b5 ;  /* 0x3ee4f8b5000b7882 */ /* 0x000fe20000000000 */
[----:B------:R-:W-:Y:S01]  /*03e0*/  MOV R0, 0x3d1ba5e3 ;  /* 0x3d1ba5e300007802 */ /* 0x000fe20000000f00 */
[----:B------:R-:W0:Y:S01]  /*03f0*/  F2F.F64.F32 R14, R2 ;  /* 0x00000002000e7310 */ /* 0x000e220000201800 */
[----:B------:R-:W-:Y:S01]  /*0400*/  FADD R16, R2, -0.0049999998882412910461 ;  /* 0xbba3d70a02107421 */ /* 0x000fe20000000000 */
[----:B------:R-:W-:-:S03]  /*0410*/  ISETP.NE.AND P0, PT, R7, RZ, PT ;  /* 0x000000ff0700720c */ /* 0x000fc60003f05270 */
[----:B-----5:R-:W-:-:S04]  /*0420*/  FADD R3, R9, R16 ;  /* 0x0000001009037221 */ /* 0x020fc80000000000 */
[----:B------:R-:W-:-:S04]  /*0430*/  FFMA R16, R3, R0, -4.2719998359680175781 ;  /* 0xc088b43903107423 */ /* 0x000fc80000000000 */
[----:B------:R-:W-:Y:S01]  /*0440*/  FMUL R17, R16, UR6 ;  /* 0x0000000610117c20 */ /* 0x000fe20008400000 */
[----:B0-----:R-:W-:-:S03]  /*0450*/  DADD R20, R14, -UR10 ;  /* 0x8000000a0e147e29 */ /* 0x001fc60008000000 */
[----:B------:R-:W0:Y:S01]  /*0460*/  FRND R14, R17 ;  /* 0x00000011000e7307 */ /* 0x000e220000201000 */
[----:B------:R-:W-:-:S04]  /*0470*/  FFMA R15, R16, UR6, -R17 ;  /* 0x00000006100f7c23 */ /* 0x000fc80008000811 */
[----:B------:R-:W-:-:S03]  /*0480*/  FFMA R15, R16, UR7, R15 ;  /* 0x00000007100f7c23 */ /* 0x000fc6000800000f */
[----:B------:R-:W1:Y:S01]  /*0490*/  F2F.F32.F64 R21, R20 ;  /* 0x0000001400157310 */ /* 0x000e620000301000 */
[----:B0-----:R-:W-:-:S07]  /*04a0*/  FADD R22, R17, -R14 ;  /* 0x8000000e11167221 */ /* 0x001fce0000000000 */
[----:B------:R0:W2:Y:S01]  /*04b0*/  F2I.NTZ R19, R17 ;  /* 0x0000001100137305 */ /* 0x0000a20000203100 */
[----:B------:R-:W-:Y:S01]  /*04c0*/  FADD R15, R15, R22 ;  /* 0x000000160f0f7221 */ /* 0x000fe20000000000 */
[----:B-1----:R-:W-:Y:S02]  /*04d0*/  FSEL R18, R21, R2, !P0 ;  /* 0x0000000215127208 */ /* 0x002fe40004000000 */
[----:B------:R-:W-:Y:S02]  /*04e0*/  ISETP.NE.AND P0, PT, R7, 0x63, PT ;  /* 0x000000630700780c */ /* 0x000fe40003f05270 */
[----:B------:R-:W-:Y:S01]  /*04f0*/  MOV R21, 0x3f800000 ;  /* 0x3f80000000157802 */ /* 0x000fe20000000f00 */
[----:B------:R-:W-:Y:S01]  /*0500*/  FADD R3, R9, R18 ;  /* 0x0000001209037221 */ /* 0x000fe20000000000 */
[----:B------:R-:W-:-:S03]  /*0510*/  MOV R18, 0x391fcb8e ;  /* 0x391fcb8e00127802 */ /* 0x000fc60000000f00 */
[----:B------:R-:W-:Y:S01]  /*0520*/  FFMA R20, R3, R0, -4.2719998359680175781 ;  /* 0xc088b43903147423 */ /* 0x000fe20000000000 */
[----:B------:R-:W-:Y:S01]  /*0530*/  FADD R3, RZ, -R8 ;  /* 0x80000008ff037221 */ /* 0x000fe20000000000 */
[----:B------:R-:W-:-:S03]  /*0540*/  FFMA R22, R15, R18, 0.0013391353422775864601 ;  /* 0x3aaf85ed0f167423 */ /* 0x000fc60000000012 */
[----:B------:R-:W-:Y:S01]  /*0550*/  FSETP.NEU.AND P1, PT, R20, RZ, PT ;  /* 0x000000ff1400720b */ /* 0x000fe20003f2d000 */
[----:B------:R-:W-:-:S04]  /*0560*/  FFMA R22, R15, R22, 0.0096188392490148544312 ;  /* 0x3c1d98560f167423 */ /* 0x000fc80000000016 */
[----:B------:R-:W-:-:S08]  /*0570*/  FFMA R22, R15, R22, 0.055503588169813156128 ;  /* 0x3d6357bb0f167423 */ /* 0x000fd00000000016 */
[----:B0-2---:R-:W-:Y:S05]  /*0580*/  @!P1 BRA `(.L_x_1) ;  /* 0x0000000000649947 */ /* 0x005fea0003800000 */
[----:B------:R-:W-:-:S04]  /*0590*/  FMUL R21, R20, UR6 ;  /* 0x0000000614157c20 */ /* 0x000fc80008400000 */
[----:B------:R-:W0:Y:S01]  /*05a0*/  FRND R24, R21 ;  /* 0x0000001500187307 */ /* 0x000e220000201000 */
[C---:B------:R-:W-:Y:S01]  /*05b0*/  FFMA R23, R20.reuse, UR6, -R21 ;  /* 0x0000000614177c23 */ /* 0x040fe20008000815 */
[C---:B------:R-:W-:Y:S02]  /*05c0*/  FSETP.GT.AND P2, PT, |R21|.reuse, 152, PT ;  /* 0x431800001500780b */ /* 0x040fe40003f44200 */
[C---:B------:R-:W-:Y:S01]  /*05d0*/  FSETP.GEU.AND P3, PT, R21.reuse, RZ, PT ;  /* 0x000000ff1500720b */ /* 0x040fe20003f6e000 */
[----:B------:R-:W-:Y:S01]  /*05e0*/  FFMA R26, R20, UR7, R23 ;  /* 0x00000007141a7c23 */ /* 0x000fe20008000017 */
[----:B0-----:R-:W-:Y:S01]  /*05f0*/  FADD R23, R21, -R24 ;  /* 0x8000001815177221 */ /* 0x001fe20000000000 */
[----:B------:R-:W-:Y:S02]  /*0600*/  FSETP.GT.AND P1, PT, R24, RZ, PT ;  /* 0x000000ff1800720b */ /* 0x000fe40003f24000 */
[----:B------:R0:W1:Y:S01]  /*0610*/  F2I.NTZ R24, R21 ;  /* 0x0000001500187305 */ /* 0x0000620000203100 */
[----:B------:R-:W-:Y:S01]  /*0620*/  FADD R23, R23, R26 ;  /* 0x0000001a17177221 */ /* 0x000fe20000000000 */
[----:B------:R-:W-:-:S02]  /*0630*/  MOV R26, 0x391fcb8e ;  /* 0x391fcb8e001a7802 */ /* 0x000fc40000000f00 */
[----:B------:R-:W-:Y:S02]  /*0640*/  SEL R25, RZ, 0x83000000, P1 ;  /* 0x83000000ff197807 */ /* 0x000fe40000800000 */
[----:B------:R-:W-:Y:S01]  /*0650*/  FSETP.NAN.AND P1, PT, |R20|, |R20|, PT ;  /* 0x400000141400720b */ /* 0x000fe20003f28200 */
[----:B------:R-:W-:Y:S01]  /*0660*/  FFMA R26, R23, R26, 0.0013391353422775864601 ;  /* 0x3aaf85ed171a7423 */ /* 0x000fe2000000001a */
[----:B0-----:R-:W-:-:S03]  /*0670*/  FSEL R21, RZ, +INF , !P3 ;  /* 0x7f800000ff157808 */ /* 0x001fc60005800000 */
[----:B------:R-:W-:-:S04]  /*0680*/  FFMA R26, R23, R26, 0.0096188392490148544312 ;  /* 0x3c1d9856171a7423 */ /* 0x000fc8000000001a */
[----:B------:R-:W-:Y:S01]  /*0690*/  FFMA R26, R23, R26, 0.055503588169813156128 ;  /* 0x3d6357bb171a7423 */ /* 0x000fe2000000001a */
[----:B-1----:R-:W-:-:S03]  /*06a0*/  LEA R24, R24, -R25, 0x17 ;  /* 0x8000001918187211 */ /* 0x002fc600078eb8ff */
[----:B------:R-:W-:-:S04]  /*06b0*/  FFMA R26, R23, R26, 0.24022644758224487305 ;  /* 0x3e75fdec171a7423 */ /* 0x000fc8000000001a */
[----:B------:R-:W-:-:S04]  /*06c0*/  FFMA R26, R23, R26, 0.69314718246459960938 ;  /* 0x3f317218171a7423 */ /* 0x000fc8000000001a */
[----:B------:R-:W-:Y:S01]  /*06d0*/  FFMA R26, R23, R26, 1 ;  /* 0x3f800000171a7423 */ /* 0x000fe2000000001a */
[----:B------:R-:W-:-:S05]  /*06e0*/  IADD3 R23, PT, PT, R25, 0x7f000000, RZ ;  /* 0x7f00000019177810 */ /* 0x000fca0007ffe0ff */
[----:B------:R-:W-:-:S04]  /*06f0*/  FMUL R23, R23, R26 ;  /* 0x0000001a17177220 */ /* 0x000fc80000400000 */
[----:B------:R-:W-:Y:S01]  /*0700*/  @!P2 FMUL R21, R24, R23 ;  /* 0x000000171815a220 */ /* 0x000fe20000400000 */
[----:B------:R-:W-:-:S07]  /*0710*/  @P1 FADD R21, R20, 10 ;  /* 0x4120000014151421 */ /* 0x000fce0000000000 */
.L_x_1:
[----:B------:R-:W-:Y:S01]  /*0720*/  FADD R24, RZ, R3 ;  /* 0x00000003ff187221 */ /* 0x000fe20000000000 */
[----:B------:R-:W-:Y:S01]  /*0730*/  FADD R21, R21, 0.00050000002374872565269 ;  /* 0x3a03126f15157421 */ /* 0x000fe20000000000 */
[----:B------:R-:W-:Y:S01]  /*0740*/  FSETP.GT.AND P1, PT, R14, RZ, PT ;  /* 0x000000ff0e00720b */ /* 0x000fe20003f24000 */
[----:B------:R-:W-:Y:S01]  /*0750*/  FADD R20, R2, -0.0099999997764825820923 ;  /* 0xbc23d70a02147421 */ /* 0x000fe20000000000 */
[----:B------:R-:W-:Y:S01]  /*0760*/  FFMA R22, R15, R22, 0.24022644758224487305 ;  /* 0x3e75fdec0f167423 */ /* 0x000fe20000000016 */
[----:B------:R-:W-:Y:S01]  /*0770*/  FMUL R24, R21, R24 ;  /* 0x0000001815187220 */ /* 0x000fe20000400000 */
[----:B------:R-:W-:Y:S01]  /*0780*/  SEL R26, RZ, 0x83000000, P1 ;  /* 0x83000000ff1a7807 */ /* 0x000fe20000800000 */
[----:B------:R-:W0:Y:S01]  /*0790*/  @!P0 F2F.F64.F32 R2, R20 ;  /* 0x0000001400028310 */ /* 0x000e220000201800 */
[----:B------:R-:W-:Y:S01]  /*07a0*/  FFMA R22, R15, R22, 0.69314718246459960938 ;  /* 0x3f3172180f167423 */ /* 0x000fe20000000016 */
[----:B------:R-:W-:Y:S01]  /*07b0*/  FFMA R21, R11, R8, -R24 ;  /* 0x000000080b157223 */ /* 0x000fe20000000818 */
[----:B------:R-:W-:-:S02]  /*07c0*/  FSETP.NEU.AND P3, PT, R16, RZ, PT ;  /* 0x000000ff1000720b */ /* 0x000fc40003f6d000 */
[----:B------:R-:W-:Y:S01]  /*07d0*/  IADD3 R23, PT, PT, R26, 0x7f000000, RZ ;  /* 0x7f0000001a177810 */ /* 0x000fe20007ffe0ff */
[----:B------:R-:W-:Y:S01]  /*07e0*/  FFMA R22, R15, R22, 1 ;  /* 0x3f8000000f167423 */ /* 0x000fe20000000016 */
[----:B------:R-:W-:Y:S01]  /*07f0*/  FSETP.GT.AND P1, PT, |R17|, 152, PT ;  /* 0x431800001100780b */ /* 0x000fe20003f24200 */
[----:B------:R-:W-:Y:S01]  /*0800*/  FMUL R21, R21, -0.0099999997764825820923 ;  /* 0xbc23d70a15157820 */ /* 0x000fe20000400000 */
[----:B------:R-:W-:Y:S01]  /*0810*/  @!P0 MOV R14, 0x88e368f1 ;  /* 0x88e368f1000e8802 */ /* 0x000fe20000000f00 */
[----:B------:R-:W-:Y:S01]  /*0820*/  FMUL R23, R22, R23 ;  /* 0x0000001716177220 */ /* 0x000fe20000400000 */
[----:B------:R-:W-:Y:S01]  /*0830*/  @!P0 MOV R15, 0x3ee4f8b5 ;  /* 0x3ee4f8b5000f8802 */ /* 0x000fe20000000f00 */
[----:B------:R-:W-:Y:S01]  /*0840*/  FFMA R22, R21, 0.5, R8 ;  /* 0x3f00000015167823 */ /* 0x000fe20000000008 */
[----:B------:R-:W-:Y:S02]  /*0850*/  LEA R26, R19, -R26, 0x17 ;  /* 0x8000001a131a7211 */ /* 0x000fe400078eb8ff */
[----:B------:R-:W-:Y:S01]  /*0860*/  FSETP.GEU.AND P2, PT, R17, RZ, PT ;  /* 0x000000ff1100720b */ /* 0x000fe20003f4e000 */
[----:B------:R-:W-:Y:S01]  /*0870*/  FADD R19, RZ, -R22 ;  /* 0x80000016ff137221 */ /* 0x000fe20000000000 */
[----:B0-----:R-:W-:Y:S01]  /*0880*/  @!P0 DADD R2, R2, R14 ;  /* 0x0000000002028229 */ /* 0x001fe2000000000e */
[----:B------:R-:W-:Y:S01]  /*0890*/  FMUL R14, R23, R26 ;  /* 0x0000001a170e7220 */ /* 0x000fe20000400000 */
[----:B------:R-:W-:Y:S01]  /*08a0*/  MOV R15, 0x3f800000 ;  /* 0x3f800000000f7802 */ /* 0x000fe20000000f00 */
[----:B------:R-:W-:Y:S01]  /*08b0*/  FADD R24, RZ, R19 ;  /* 0x00000013ff187221 */ /* 0x000fe20000000000 */
[----:B------:R-:W-:Y:S01]  /*08c0*/  @P1 FSEL R14, RZ, +INF , !P2 ;  /* 0x7f800000ff0e1808 */ /* 0x000fe20005000000 */
[----:B------:R-:W-:Y:S06]  /*08d0*/  @!P3 BRA `(.L_x_2) ;  /* 0x00000000000cb947 */ /* 0x000fec0003800000 */
[----:B------:R-:W-:Y:S02]  /*08e0*/  FSETP.NAN.AND P1, PT, |R16|, |R16|, PT ;  /* 0x400000101000720b */ /* 0x000fe40003f28200 */
[----:B------:R-:W-:-:S11]  /*08f0*/  MOV R15, R14 ;  /* 0x0000000e000f7202 */ /* 0x000fd60000000f00 */
[----:B------:R-:W-:-:S07]  /*0900*/  @P1 FADD R15, R16, 10 ;  /* 0x41200000100f1421 */ /* 0x000fce0000000000 */
.L_x_2:
[----:B------:R-:W-:Y:S01]  /*0910*/  FADD R15, R15, 0.00050000002374872565269 ;  /* 0x3a03126f0f0f7421 */ /* 0x000fe20000000000 */
[----:B------:R0:W1:Y:S01]  /*0920*/  @!P0 F2F.F32.F64 R26, R2 ;  /* 0x00000002001a8310 */ /* 0x0000620000301000 */
[----:B------:R-:W-:Y:S02]  /*0930*/  MOV R17, 0x3f800000 ;  /* 0x3f80000000117802 */ /* 0x000fe40000000f00 */
[----:B------:R-:W-:-:S04]  /*0940*/  FMUL R24, R15, R24 ;  /* 0x000000180f187220 */ /* 0x000fc80000400000 */
[----:B------:R-:W-:-:S04]  /*0950*/  FFMA R15, R11, R22, -R24 ;  /* 0x000000160b0f7223 */ /* 0x000fc80000000818 */
[----:B------:R-:W-:-:S04]  /*0960*/  FMUL R15, R15, -0.0099999997764825820923 ;  /* 0xbc23d70a0f0f7820 */ /* 0x000fc80000400000 */
[----:B------:R-:W-:Y:S01]  /*0970*/  FFMA R22, R15, 0.5, R8 ;  /* 0x3f0000000f167823 */ /* 0x000fe20000000008 */
[----:B------:R-:W-:-:S03]  /*0980*/  @P0 MOV R26, R20 ;  /* 0x00000014001a0202 */ /* 0x000fc60000000f00 */
[----:B------:R-:W-:Y:S01]  /*0990*/  FADD R19, RZ, -R22 ;  /* 0x80000016ff137221 */ /* 0x000fe20000000000 */
[----:B01----:R-:W-:Y:S06]  /*09a0*/  @!P3 BRA `(.L_x_3) ;  /* 0x00000000000cb947 */ /* 0x003fec0003800000 */
[----:B------:R-:W-:Y:S02]  /*09b0*/  FSETP.NAN.AND P0, PT, |R16|, |R16|, PT ;  /* 0x400000101000720b */ /* 0x000fe40003f08200 */
[----:B------:R-:W-:-:S11]  /*09c0*/  MOV R17, R14 ;  /* 0x0000000e00117202 */ /* 0x000fd60000000f00 */
[----:B------:R-:W-:-:S07]  /*09d0*/  @P0 FADD R17, R16, 10 ;  /* 0x4120000010110421 */ /* 0x000fce0000000000 */
.L_x_3:
[----:B------:R-:W-:Y:S01]  /*09e0*/  FADD R3, R9, R26 ;  /* 0x0000001a09037221 */ /* 0x000fe20000000000 */
[----:B------:R-:W-:Y:S01]  /*09f0*/  FADD R17, R17, 0.00050000002374872565269 ;  /* 0x3a03126f11117421 */ /* 0x000fe20000000000 */
[----:B------:R-:W-:Y:S01]  /*0a00*/  FADD R2, RZ, R19 ;  /* 0x00000013ff027221 */ /* 0x000fe20000000000 */
[----:B------:R-:W-:Y:S02]  /*0a10*/  HFMA2 R14, -RZ, RZ, 1.875, 0 ;  /* 0x3f800000ff0e7431 */ /* 0x000fe400000001ff */
[----:B------:R-:W-:Y:S01]  /*0a20*/  FFMA R0, R3, R0, -4.2719998359680175781 ;  /* 0xc088b43903007423 */ /* 0x000fe20000000000 */
[----:B------:R-:W-:-:S04]  /*0a30*/  FMUL R2, R17, R2 ;  /* 0x0000000211027220 */ /* 0x000fc80000400000 */
[----:B------:R-:W-:Y:S01]  /*0a40*/  FSETP.NEU.AND P0, PT, R0, RZ, PT ;  /* 0x000000ff0000720b */ /* 0x000fe20003f0d000 */
[----:B------:R-:W-:-:S04]  /*0a50*/  FFMA R2, R11, R22, -R2 ;  /* 0x000000160b027223 */ /* 0x000fc80000000802 */
[----:B------:R-:W-:-:S04]  /*0a60*/  FMUL R3, R2, -0.0099999997764825820923 ;  /* 0xbc23d70a02037820 */ /* 0x000fc80000400000 */
[----:B------:R-:W-:-:S04]  /*0a70*/  FADD R2, R3, R8 ;  /* 0x0000000803027221 */ /* 0x000fc80000000000 */
[----:B------:R-:W-:Y:S05]  /*0a80*/  @!P0 BRA `(.L_x_4) ;  /* 0x0000000000608947 */ /* 0x000fea0003800000 */
[C---:B------:R-:W-:Y:S01]  /*0a90*/  FMUL R17, R0.reuse, UR6 ;  /* 0x0000000600117c20 */ /* 0x040fe20008400000 */
[----:B------:R-:W-:-:S03]  /*0aa0*/  FSETP.NAN.AND P2, PT, |R0|, |R0|, PT ;  /* 0x400000000000720b */ /* 0x000fc60003f48200 */
[----:B------:R-:W0:Y:S01]  /*0ab0*/  FRND R14, R17 ;  /* 0x00000011000e7307 */ /* 0x000e220000201000 */
[----:B------:R-:W-:Y:S01]  /*0ac0*/  FFMA R19, R0, UR6, -R17 ;  /* 0x0000000600137c23 */ /* 0x000fe20008000811 */
[----:B------:R-:W-:-:S03]  /*0ad0*/  FSETP.GT.AND P1, PT, |R17|, 152, PT ;  /* 0x431800001100780b */ /* 0x000fc60003f24200 */
[----:B------:R-:W-:-:S03]  /*0ae0*/  FFMA R19, R0, UR7, R19 ;  /* 0x0000000700137c23 */ /* 0x000fc60008000013 */
[----:B------:R-:W1:Y:S01]  /*0af0*/  F2I.NTZ R23, R17 ;  /* 0x0000001100177305 */ /* 0x000e620000203100 */
[----:B0-----:R-:W-:Y:S01]  /*0b00*/  FADD R16, R17, -R14 ;  /* 0x8000000e11107221 */ /* 0x001fe20000000000 */
[----:B------:R-:W-:-:S03]  /*0b10*/  FSETP.GT.AND P0, PT, R14, RZ, PT ;  /* 0x000000ff0e00720b */ /* 0x000fc60003f04000 */
[----:B------:R-:W-:Y:S01]  /*0b20*/  FADD R19, R16, R19 ;  /* 0x0000001310137221 */ /* 0x000fe20000000000 */
[----:B------:R-:W-:Y:S02]  /*0b30*/  SEL R14, RZ, 0x83000000, P0 ;  /* 0x83000000ff0e7807 */ /* 0x000fe40000000000 */
[----:B------:R-:W-:Y:S01]  /*0b40*/  FSETP.GEU.AND P0, PT, R17, RZ, PT ;  /* 0x000000ff1100720b */ /* 0x000fe20003f0e000 */
[----:B------:R-:W-:Y:S01]  /*0b50*/  FFMA R18, R19, R18, 0.0013391353422775864601 ;  /* 0x3aaf85ed13127423 */ /* 0x000fe20000000012 */
[----:B------:R-:W-:Y:S02]  /*0b60*/  IADD3 R16, PT, PT, R14, 0x7f000000, RZ ;  /* 0x7f0000000e107810 */ /* 0x000fe40007ffe0ff */
[----:B-1----:R-:W-:Y:S01]  /*0b70*/  LEA R23, R23, -R14, 0x17 ;  /* 0x8000000e17177211 */ /* 0x002fe200078eb8ff */
[----:B------:R-:W-:Y:S01]  /*0b80*/  FFMA R18, R19, R18, 0.0096188392490148544312 ;  /* 0x3c1d985613127423 */ /* 0x000fe20000000012 */
[----:B------:R-:W-:-:S03]  /*0b90*/  FSEL R14, RZ, +INF , !P0 ;  /* 0x7f800000ff0e7808 */ /* 0x000fc60004000000 */
[----:B------:R-:W-:-:S04]  /*0ba0*/  FFMA R18, R19, R18, 0.055503588169813156128 ;  /* 0x3d6357bb13127423 */ /* 0x000fc80000000012 */
[----:B------:R-:W-:-:S04]  /*0bb0*/  FFMA R18, R19, R18, 0.24022644758224487305 ;  /* 0x3e75fdec13127423 */ /* 0x000fc80000000012 */
[----:B------:R-:W-:-:S04]  /*0bc0*/  FFMA R18, R19, R18, 0.69314718246459960938 ;  /* 0x3f31721813127423 */ /* 0x000fc80000000012 */
[----:B------:R-:W-:-:S04]  /*0bd0*/  FFMA R19, R19, R18, 1 ;  /* 0x3f80000013137423 */ /* 0x000fc80000000012 */
[----:B------:R-:W-:-:S04]  /*0be0*/  FMUL R16, R16, R19 ;  /* 0x0000001310107220 */ /* 0x000fc80000400000 */
[----:B------:R-:W-:Y:S01]  /*0bf0*/  @!P1 FMUL R14, R23, R16 ;  /* 0x00000010170e9220 */ /* 0x000fe20000400000 */
[----:B------:R-:W-:-:S07]  /*0c00*/  @P2 FADD R14, R0, 10 ;  /* 0x41200000000e2421 */ /* 0x000fce0000000000 */
.L_x_4:
[----:B------:R-:W-:Y:S01]  /*0c10*/  FADD R0, RZ, -R2 ;  /* 0x80000002ff007221 */ /* 0x000fe20000000000 */
[----:B------:R-:W-:Y:S01]  /*0c20*/  FADD R14, R14, 0.00050000002374872565269 ;  /* 0x3a03126f0e0e7421 */ /* 0x000fe20000000000 */
[----:B------:R-:W-:Y:S02]  /*0c30*/  IADD3 R7, PT, PT, R7, 0x1, RZ ;  /* 0x0000000107077810 */ /* 0x000fe40007ffe0ff */
[----:B------:R-:W-:Y:S02]  /*0c40*/  FADD R17, RZ, R0 ;  /* 0x00000000ff117221 */ /* 0x000fe40000000000 */
[----:B------:R-:W-:Y:S02]  /*0c50*/  ISETP.NE.AND P0, PT, R7, 0x64, PT ;  /* 0x000000640700780c */ /* 0x000fe40003f05270 */
[----:B------:R-:W-:-:S04]  /*0c60*/  FMUL R14, R14, R17 ;  /* 0x000000110e0e7220 */ /* 0x000fc80000400000 */
[----:B------:R-:W-:-:S04]  /*0c70*/  FFMA R14, R11, R2, -R14 ;  /* 0x000000020b0e7223 */ /* 0x000fc8000000080e */
[----:B------:R-:W-:-:S04]  /*0c80*/  FMUL R17, R14, -0.0099999997764825820923 ;  /* 0xbc23d70a0e117820 */ /* 0x000fc80000400000 */
[----:B------:R-:W-:-:S04]  /*0c90*/  FFMA R8, R17, 0.16666667163372039795, R8 ;  /* 0x3e2aaaab11087823 */ /* 0x000fc80000000008 */
[----:B------:R-:W-:-:S04]  /*0ca0*/  FFMA R8, R3, 0.3333333432674407959, R8 ;  /* 0x3eaaaaab03087823 */ /* 0x000fc80000000008 */
[----:B------:R-:W-:-:S04]  /*0cb0*/  FFMA R8, R15, 0.3333333432674407959, R8 ;  /* 0x3eaaaaab0f087823 */ /* 0x000fc80000000008 */
[----:B------:R-:W-:Y:S01]  /*0cc0*/  FFMA R8, R21, 0.16666667163372039795, R8 ;  /* 0x3e2aaaab15087823 */ /* 0x000fe20000000008 */
[----:B------:R-:W-:Y:S06]  /*0cd0*/  @P0 BRA `(.L_x_5) ;  /* 0xfffffff400800947 */ /* 0x000fec000383ffff */
[----:B------:R1:W-:Y:S01]  /*0ce0*/  STG.E desc[UR8][R12.64+-0x4], R8 ;  /* 0xfffffc080c007986 */ /* 0x0003e2000c101908 */
[----:B------:R-:W-:Y:S05]  /*0cf0*/  BRA.U UP0, `(.L_x_6) ;  /* 0xfffffff500287547 */ /* 0x000fea000b83ffff */
[----:B------:R-:W0:Y:S08]  /*0d00*/  LDC.64 R2, c[0x0][0x390] ;  /* 0x0000e400ff027b82 */ /* 0x000e300000000a00 */
[----:B-1----:R-:W1:Y:S01]  /*0d10*/  LDC.64 R8, c[0x0][0x398] ;  /* 0x0000e600ff087b82 */ /* 0x002e620000000a00 */
[----:B0-----:R-:W2:Y:S01]  /*0d20*/  LDG.E R3, desc[UR8][R2.64] ;  /* 0x0000000802037981 */ /* 0x001ea2000c1e1900 */
[----:B------:R-:W-:Y:S01]  /*0d30*/  IMAD R6, R4, 0x33, RZ ;  /* 0x0000003304067824 */ /* 0x000fe200078e02ff */
[----:B------:R-:W-:-:S03]  /*0d40*/  UMOV UR4, 0x32 ;  /* 0x0000003200047882 */ /* 0x000fc60000000000 */
[----:B-1----:R-:W-:-:S05]  /*0d50*/  IMAD.WIDE.U32 R8, R6, 0x4, R8 ;  /* 0x0000000406087825 */ /* 0x002fca00078e0008 */
[----:B--2---:R0:W-:Y:S02]  /*0d60*/  STG.E desc[UR8][R8.64+0xc8], R3 ;  /* 0x0000c80308007986 */ /* 0x0041e4000c101908 */
.L_x_13:
[----:B-1----:R-:W1:Y:S01]  /*0d70*/  LDC.64 R14, c[0x0][0x398] ;  /* 0x0000e600ff0e7b82 */ /* 0x002e620000000a00 */
[----:B------:R-:W-:-:S07]  /*0d80*/  IADD3 R7, PT, PT, R6, UR4, RZ ;  /* 0x0000000406077c10 */ /* 0x000fce000fffe0ff */
[----:B------:R-:W2:Y:S08]  /*0d90*/  LDC.64 R12, c[0x4][0x30] ;  /* 0x01000c00ff0c7b82 */ /* 0x000eb00000000a00 */
[----:B------:R-:W3:Y:S08]  /*0da0*/  LDC.64 R16, c[0x4][0x38] ;  /* 0x01000e00ff107b82 */ /* 0x000ef00000000a00 */
[----:B------:R-:W4:Y:S08]  /*0db0*/  LDC.64 R20, c[0x4][0x8] ;  /* 0x01000200ff147b82 */ /* 0x000f300000000a00 */
[----:B------:R-:W4:Y:S08]  /*0dc0*/  LDC.64 R18, c[0x4][0x10] ;  /* 0x01000400ff127b82 */ /* 0x000f300000000a00 */
[----:B0-----:R-:W0:Y:S01]  /*0dd0*/  LDC.64 R2, c[0x4][RZ] ;  /* 0x01000000ff027b82 */ /* 0x001e220000000a00 */
[----:B-1----:R-:W-:Y:S01]  /*0de0*/  IMAD.WIDE.U32 R14, R7, 0x4, R14 ;  /* 0x00000004070e7825 */ /* 0x002fe200078e000e */
[----:B--2---:R-:W2:Y:S04]  /*0df0*/  LDG.E R12, desc[UR8][R12.64] ;  /* 0x000000080c0c7981 */ /* 0x004ea8000c1e1900 */
[----:B---3--:R-:W2:Y:S04]  /*0e00*/  LDG.E R17, desc[UR8][R16.64] ;  /* 0x0000000810117981 */ /* 0x008ea8000c1e1900 */
[----:B------:R-:W3:Y:S04]  /*0e10*/  LDG.E R0, desc[UR8][R14.64] ;  /* 0x000000080e007981 */ /* 0x000ee8000c1e1900 */
[----:B----4-:R1:W5:Y:S04]  /*0e20*/  LDG.E R7, desc[UR8][R20.64] ;  /* 0x0000000814077981 */ /* 0x010368000c1e1900 */
[----:B------:R1:W5:Y:S04]  /*0e30*/  LDG.E R8, desc[UR8][R18.64] ;  /* 0x0000000812087981 */ /* 0x000368000c1e1900 */
[----:B0-----:R1:W5:Y:S01]  /*0e40*/  LDG.E R9, desc[UR8][R2.64] ;  /* 0x0000000802097981 */ /* 0x001362000c1e1900 */
[----:B------:R-:W-:Y:S01]  /*0e50*/  HFMA2 R11, -RZ, RZ, 0, 0 ;  /* 0x00000000ff0b7431 */ /* 0x000fe200000001ff */
[----:B------:R-:W-:Y:S01]  /*0e60*/  UMOV UR5, UR4 ;  /* 0x0000000400057c82 */ /* 0x000fe20008000000 */
[----:B------:R-:W-:Y:S01]  /*0e70*/  I2FP.F32.U32 R10, UR4 ;  /* 0x00000004000a7c45 */ /* 0x000fe20008201000 */
[----:B------:R-:W-:-:S02]  /*0e80*/  UIADD3 UR4, UPT, UPT, UR4, -0x1, URZ ;  /* 0xffffffff04047890 */ /* 0x000fc4000fffe0ff */
[----:B------:R-:W-:Y:S01]  /*0e90*/  UISETP.GT.U32.AND UP0, UPT, UR5, 0x1, UPT ;  /* 0x000000010500788c */ /* 0x000fe2000bf04070 */
[----:B--2---:R-:W-:Y:S02]  /*0ea0*/  IADD3 R22, PT, PT, R12, R17, RZ ;  /* 0x000000110c167210 */ /* 0x004fe40007ffe0ff */
[----:B------:R-:W-:Y:S02]  /*0eb0*/  I2FP.F32.S32 R12, R12 ;  /* 0x0000000c000c7245 */ /* 0x000fe40000201400 */
[----:B------:R-:W-:Y:S01]  /*0ec0*/  I2FP.F32.S32 R13, R22 ;  /* 0x00000016000d7245 */ /* 0x000fe20000201400 */
[----:B-1-3--:R-:W-:-:S07]  /*0ed0*/  FADD R16, RZ, R0 ;  /* 0x00000000ff107221 */ /* 0x00afce0000000000 */
.L_x_12:
[----:B------:R-:W-:Y:S02]  /*0ee0*/  MOV R0, 0x3c23d70a ;  /* 0x3c23d70a00007802 */ /* 0x000fe40000000f00 */
[----:B------:R-:W-:Y:S02]  /*0ef0*/  MOV R3, 0x42c80000 ;  /* 0x42c8000000037802 */ /* 0x000fe40000000f00 */
[----:B------:R-:W-:-:S03]  /*0f00*/  I2FP.F32.U32 R18, R11 ;  /* 0x0000000b00127245 */ /* 0x000fc60000201000 */
[----:B------:R-:W-:Y:S01]  /*0f10*/  FFMA R3, -R0, R3, 1 ;  /* 0x3f80000000037423 */ /* 0x000fe20000000103 */
[----:B------:R-:W0:Y:S03]  /*0f20*/  FCHK P0, R18, -100 ;  /* 0xc2c8000012007902 */ /* 0x000e260000000000 */
[----:B------:R-:W-:-:S04]  /*0f30*/  FFMA R0, R3, -R0, -0.0099999997764825820923 ;  /* 0xbc23d70a03007423 */ /* 0x000fc80000000800 */
[----:B------:R-:W-:-:S04]  /*0f40*/  FFMA R3, R0, R18, RZ ;  /* 0x0000001200037223 */ /* 0x000fc800000000ff */
[----:B------:R-:W-:-:S04]  /*0f50*/  FFMA R2, R3, 100, R18 ;  /* 0x42c8000003027823 */ /* 0x000fc80000000012 */
[----:B------:R-:W-:Y:S01]  /*0f60*/  FFMA R0, R0, R2, R3 ;  /* 0x0000000200007223 */ /* 0x000fe20000000003 */
[----:B0-----:R-:W-:Y:S06]  /*0f70*/  @!P0 BRA `(.L_x_7) ;  /* 0x00000000000c8947 */ /* 0x001fec0003800000 */
[----:B------:R-:W-:Y:S02]  /*0f80*/  MOV R3, R18 ;  /* 0x0000001200037202 */ /* 0x000fe40000000f00 */
[----:B------:R-:W-:-:S07]  /*0f90*/  MOV R2, 0xfb0 ;  /* 0x00000fb000027802 */ /* 0x000fce0000000f00 */
[----:B-----5:R-:W-:Y:S05]  /*0fa0*/  CALL.REL.NOINC `($__internal_0_$__cuda_sm3x_div_rn_noftz_f32_slowpath) ;  /* 0x0000005000507944 */ /* 0x020fea0003c00000 */
.L_x_7:
[----:B------:R-:W-:Y:S01]  /*0fb0*/  FADD R19, R10, R0 ;  /* 0x000000000a137221 */ /* 0x000fe20000000000 */
[----:B------:R-:W-:Y:S01]  /*0fc0*/  UMOV UR10, 0x88e368f1 ;  /* 0x88e368f1000a7882 */ /* 0x000fe20000000000 */
[----:B------:R-:W-:Y:S01]  /*0fd0*/  UMOV UR11, 0x3ee4f8b5 ;  /* 0x3ee4f8b5000b7882 */ /* 0x000fe20000000000 */
[C---:B------:R-:W-:Y:S01]  /*0fe0*/  ISETP.NE.AND P1, PT, R11.reuse, RZ, PT ;  /* 0x000000ff0b00720c */ /* 0x040fe20003f25270 */
[----:B------:R-:W0:Y:S01]  /*0ff0*/  F2F.F64.F32 R2, R19 ;  /* 0x0000001300027310 */ /* 0x000e220000201800 */
[----:B------:R-:W-:Y:S01]  /*1000*/  ISETP.NE.AND P0, PT, R11, 0x63, PT ;  /* 0x000000630b00780c */ /* 0x000fe20003f05270 */
[C---:B------:R-:W-:Y:S01]  /*1010*/  FADD R17, R19.reuse, -0.0099999997764825820923 ;  /* 0xbc23d70a13117421 */ /* 0x040fe20000000000 */
[----:B------:R-:W-:Y:S01]  /*1020*/  MOV R20, 0x3d1ba5e3 ;  /* 0x3d1ba5e300147802 */ /* 0x000fe20000000f00 */
[----:B------:R-:W-:Y:S01]  /*1030*/  FADD R22, R19, -0.0049999998882412910461 ;  /* 0xbba3d70a13167421 */ /* 0x000fe20000000000 */
[----:B------:R-:W-:-:S03]  /*1040*/  HFMA2 R25, -RZ, RZ, 1.875, 0 ;  /* 0x3f800000ff197431 */ /* 0x000fc600000001ff */
[----:B-----5:R-:W-:-:S04]  /*1050*/  FADD R21, R9, R22 ;  /* 0x0000001609157221 */ /* 0x020fc80000000000 */
[----:B------:R-:W-:Y:S01]  /*1060*/  FFMA R0, R21, R20, -4.2719998359680175781 ;  /* 0xc088b43915007423 */ /* 0x000fe20000000014 */
[----:B0-----:R-:W-:-:S03]  /*1070*/  DADD R2, R2, -UR10 ;  /* 0x8000000a02027e29 */ /* 0x001fc60008000000 */
[----:B------:R-:W-:-:S07]  /*1080*/  FMUL R21, R0, UR6 ;  /* 0x0000000600157c20 */ /* 0x000fce0008400000 */
[----:B------:R-:W0:Y:S02]  /*1090*/  F2F.F32.F64 R2, R2 ;  /* 0x0000000200027310 */ /* 0x000e240000301000 */
[----:B0-----:R-:W-:-:S06]  /*10a0*/  FSEL R18, R2, R19, !P1 ;  /* 0x0000001302127208 */ /* 0x001fcc0004800000 */
[----:B------:R0:W1:Y:S01]  /*10b0*/  @!P0 F2F.F64.F32 R2, R17 ;  /* 0x0000001100028310 */ /* 0x0000620000201800 */
[C---:B------:R-:W-:Y:S01]  /*10c0*/  FSET.BF.GT.AND R19, R18.reuse, R12, PT ;  /* 0x0000000c1213720a */ /* 0x040fe20003804000 */
[----:B------:R-:W-:Y:S01]  /*10d0*/  FADD R23, R9, R18 ;  /* 0x0000001209177221 */ /* 0x000fe20000000000 */
[----:B------:R-:W-:-:S03]  /*10e0*/  FSET.BF.LT.AND R18, R18, R13, PT ;  /* 0x0000000d1212720a */ /* 0x000fc60003801000 */
[----:B------:R-:W-:Y:S01]  /*10f0*/  FFMA R23, R23, R20, -4.2719998359680175781 ;  /* 0xc088b43917177423 */ /* 0x000fe20000000014 */
[----:B------:R-:W-:-:S04]  /*1100*/  FMUL R19, R8, R19 ;  /* 0x0000001308137220 */ /* 0x000fc80000400000 */
[----:B------:R-:W-:Y:S01]  /*1110*/  FSETP.NEU.AND P1, PT, R23, RZ, PT ;  /* 0x000000ff1700720b */ /* 0x000fe20003f2d000 */
[----:B------:R-:W-:Y:S01]  /*1120*/  FMUL R18, R18, R19 ;  /* 0x0000001312127220 */ /* 0x000fe20000400000 */
[----:B------:R-:W-:-:S11]  /*1130*/  FADD R19, RZ, -R16 ;  /* 0x80000010ff137221 */ /* 0x000fd60000000000 */
[----:B01----:R-:W-:Y:S05]  /*1140*/  @!P1 BRA `(.L_x_8) ;  /* 0x0000000000649947 */ /* 0x003fea0003800000 */
[----:B------:R-:W-:-:S04]  /*1150*/  FMUL R24, R23, UR6 ;  /* 0x0000000617187c20 */ /* 0x000fc80008400000 */
[----:B------:R-:W0:Y:S01]  /*1160*/  FRND R25, R24 ;  /* 0x0000001800197307 */ /* 0x000e220000201000 */
[C---:B------:R-:W-:Y:S01]  /*1170*/  FFMA R26, R23.reuse, UR6, -R24 ;  /* 0x00000006171a7c23 */ /* 0x040fe20008000818 */
[C---:B------:R-:W-:Y:S02]  /*1180*/  FSETP.GEU.AND P3, PT, R24.reuse, RZ, PT ;  /* 0x000000ff1800720b */ /* 0x040fe40003f6e000 */
[C---:B------:R-:W-:Y:S01]  /*1190*/  FSETP.GT.AND P2, PT, |R24|.reuse, 152, PT ;  /* 0x431800001800780b */ /* 0x040fe20003f44200 */
[----:B------:R-:W-:Y:S01]  /*11a0*/  FFMA R26, R23, UR7, R26 ;  /* 0x00000007171a7c23 */ /* 0x000fe2000800001a */
[----:B0-----:R-:W-:Y:S01]  /*11b0*/  FSETP.GT.AND P1, PT, R25, RZ, PT ;  /* 0x000000ff1900720b */ /* 0x001fe20003f24000 */
[----:B------:R-:W-:Y:S02]  /*11c0*/  FADD R25, R24, -R25 ;  /* 0x8000001918197221 */ /* 0x000fe40000000000 */
[----:B------:R-:W0:Y:S02]  /*11d0*/  F2I.NTZ R24, R24 ;  /* 0x0000001800187305 */ /* 0x000e240000203100 */
[----:B------:R-:W-:Y:S01]  /*11e0*/  FADD R25, R25, R26 ;  /* 0x0000001a19197221 */ /* 0x000fe20000000000 */
[----:B------:R-:W-:-:S05]  /*11f0*/  MOV R26, 0x391fcb8e ;  /* 0x391fcb8e001a7802 */ /* 0x000fca0000000f00 */
[----:B------:R-:W-:-:S04]  /*1200*/  FFMA R26, R25, R26, 0.0013391353422775864601 ;  /* 0x3aaf85ed191a7423 */ /* 0x000fc8000000001a */
[----:B------:R-:W-:-:S04]  /*1210*/  FFMA R26, R25, R26, 0.0096188392490148544312 ;  /* 0x3c1d9856191a7423 */ /* 0x000fc8000000001a */
[----:B------:R-:W-:-:S04]  /*1220*/  FFMA R26, R25, R26, 0.055503588169813156128 ;  /* 0x3d6357bb191a7423 */ /* 0x000fc8000000001a */
[----:B------:R-:W-:-:S04]  /*1230*/  FFMA R26, R25, R26, 0.24022644758224487305 ;  /* 0x3e75fdec191a7423 */ /* 0x000fc8000000001a */
[----:B------:R-:W-:-:S04]  /*1240*/  FFMA R26, R25, R26, 0.69314718246459960938 ;  /* 0x3f317218191a7423 */ /* 0x000fc8000000001a */
[----:B------:R-:W-:Y:S01]  /*1250*/  FFMA R28, R25, R26, 1 ;  /* 0x3f800000191c7423 */ /* 0x000fe2000000001a */
[----:B------:R-:W-:Y:S02]  /*1260*/  SEL R25, RZ, 0x83000000, P1 ;  /* 0x83000000ff197807 */ /* 0x000fe40000800000 */
[----:B------:R-:W-:Y:S02]  /*1270*/  FSETP.NAN.AND P1, PT, |R23|, |R23|, PT ;  /* 0x400000171700720b */ /* 0x000fe40003f28200 */
[----:B0-----:R-:W-:Y:S02]  /*1280*/  LEA R26, R24, -R25, 0x17 ;  /* 0x80000019181a7211 */ /* 0x001fe400078eb8ff */
[----:B------:R-:W-:-:S05]  /*1290*/  IADD3 R25, PT, PT, R25, 0x7f000000, RZ ;  /* 0x7f00000019197810 */ /* 0x000fca0007ffe0ff */
[----:B------:R-:W-:Y:S01]  /*12a0*/  FMUL R27, R25, R28 ;  /* 0x0000001c191b7220 */ /* 0x000fe20000400000 */
[----:B------:R-:W-:-:S03]  /*12b0*/  FSEL R25, RZ, +INF , !P3 ;  /* 0x7f800000ff197808 */ /* 0x000fc60005800000 */
[----:B------:R-:W-:Y:S01]  /*12c0*/  @!P2 FMUL R25, R26, R27 ;  /* 0x0000001b1a19a220 */ /* 0x000fe20000400000 */
[----:B------:R-:W-:-:S07]  /*12d0*/  @P1 FADD R25, R23, 10 ;  /* 0x4120000017191421 */ /* 0x000fce0000000000 */
.L_x_8:
[----:B------:R-:W0:Y:S01]  /*12e0*/  FRND R24, R21 ;  /* 0x0000001500187307 */ /* 0x000e220000201000 */
[----:B------:R-:W-:Y:S01]  /*12f0*/  FADD R26, RZ, R19 ;  /* 0x00000013ff1a7221 */ /* 0x000fe20000000000 */
[----:B------:R-:W-:Y:S01]  /*1300*/  FFMA R18, R7, R16, -R18 ;  /* 0x0000001007127223 */ /* 0x000fe20000000812 */
[----:B------:R-:W-:Y:S01]  /*1310*/  FADD R23, R25, 0.00050000002374872565269 ;  /* 0x3a03126f19177421 */ /* 0x000fe20000000000 */
[----:B------:R-:W-:Y:S01]  /*1320*/  @!P0 MOV R19, 0x3ee4f8b5 ;  /* 0x3ee4f8b500138802 */ /* 0x000fe20000000f00 */
[C---:B------:R-:W-:Y:S01]  /*1330*/  FFMA R25, R0.reuse, UR6, -R21 ;  /* 0x0000000600197c23 */ /* 0x040fe20008000815 */
[----:B------:R-:W-:Y:S01]  /*1340*/  FSETP.NEU.AND P3, PT, R0, RZ, PT ;  /* 0x000000ff0000720b */ /* 0x000fe20003f6d000 */
[----:B------:R-:W-:Y:S01]  /*1350*/  FFMA R23, R23, -R26, R18 ;  /* 0x8000001a17177223 */ /* 0x000fe20000000012 */
[----:B------:R-:W-:Y:S02]  /*1360*/  @!P0 MOV R18, 0x88e368f1 ;  /* 0x88e368f100128802 */ /* 0x000fe40000000f00 */
[----:B------:R-:W-:Y:S01]  /*1370*/  FSETP.GEU.AND P2, PT, R21, RZ, PT ;  /* 0x000000ff1500720b */ /* 0x000fe20003f4e000 */
[----:B------:R-:W-:-:S03]  /*1380*/  FMUL R23, R23, -0.0099999997764825820923 ;  /* 0xbc23d70a17177820 */ /* 0x000fc60000400000 */
[----:B------:R-:W-:Y:S01]  /*1390*/  @!P0 DADD R2, R2, R18 ;  /* 0x0000000002028229 */ /* 0x000fe20000000012 */
[----:B0-----:R-:W-:Y:S01]  /*13a0*/  FADD R26, R21, -R24 ;  /* 0x80000018151a7221 */ /* 0x001fe20000000000 */
[----:B------:R-:W-:Y:S01]  /*13b0*/  FFMA R19, R0, UR7, R25 ;  /* 0x0000000700137c23 */ /* 0x000fe20008000019 */
[----:B------:R-:W-:Y:S02]  /*13c0*/  MOV R18, 0x391fcb8e ;  /* 0x391fcb8e00127802 */ /* 0x000fe40000000f00 */
[C---:B------:R-:W-:Y:S01]  /*13d0*/  FSET.BF.GT.AND R25, R22.reuse, R12, PT ;  /* 0x0000000c1619720a */ /* 0x040fe20003804000 */
[----:B------:R-:W-:Y:S01]  /*13e0*/  FADD R19, R19, R26 ;  /* 0x0000001a13137221 */ /* 0x000fe20000000000 */
[----:B------:R-:W-:Y:S02]  /*13f0*/  FSET.BF.LT.AND R22, R22, R13, PT ;  /* 0x0000000d1616720a */ /* 0x000fe40003801000 */
[----:B------:R-:W-:Y:S01]  /*1400*/  FSETP.GT.AND P1, PT, R24, RZ, PT ;  /* 0x000000ff1800720b */ /* 0x000fe20003f24000 */
[C---:B------:R-:W-:Y:S01]  /*1410*/  FFMA R26, R19.reuse, R18, 0.0013391353422775864601 ;  /* 0x3aaf85ed131a7423 */ /* 0x040fe20000000012 */
[----:B------:R-:W-:Y:S01]  /*1420*/  FMUL R25, R8, R25 ;  /* 0x0000001908197220 */ /* 0x000fe20000400000 */
[----:B------:R0:W1:Y:S01]  /*1430*/  @!P0 F2F.F32.F64 R2, R2 ;  /* 0x0000000200028310 */ /* 0x0000620000301000 */
[----:B------:R-:W-:Y:S01]  /*1440*/  SEL R24, RZ, 0x83000000, P1 ;  /* 0x83000000ff187807 */ /* 0x000fe20000800000 */
[----:B------:R-:W-:Y:S01]  /*1450*/  FFMA R26, R19, R26, 0.0096188392490148544312 ;  /* 0x3c1d9856131a7423 */ /* 0x000fe2000000001a */
[----:B------:R-:W-:Y:S01]  /*1460*/  FMUL R22, R22, R25 ;  /* 0x0000001916167220 */ /* 0x000fe20000400000 */
[----:B------:R-:W-:-:S02]  /*1470*/  FSETP.GT.AND P1, PT, |R21|, 152, PT ;  /* 0x431800001500780b */ /* 0x000fc40003f24200 */
[C---:B------:R-:W-:Y:S02]  /*1480*/  FFMA R26, R19.reuse, R26, 0.055503588169813156128 ;  /* 0x3d6357bb131a7423 */ /* 0x040fe4000000001a */
[----:B------:R-:W2:Y:S02]  /*1490*/  F2I.NTZ R25, R21 ;  /* 0x0000001500197305 */ /* 0x000ea40000203100 */
[----:B------:R-:W-:Y:S01]  /*14a0*/  FFMA R26, R19, R26, 0.24022644758224487305 ;  /* 0x3e75fdec131a7423 */ /* 0x000fe2000000001a */
[----:B0-----:R-:W-:-:S03]  /*14b0*/  MOV R3, 0x3f800000 ;  /* 0x3f80000000037802 */ /* 0x001fc60000000f00 */
[----:B------:R-:W-:-:S04]  /*14c0*/  FFMA R26, R19, R26, 0.69314718246459960938 ;  /* 0x3f317218131a7423 */ /* 0x000fc8000000001a */
[----:B------:R-:W-:Y:S01]  /*14d0*/  FFMA R26, R19, R26, 1 ;  /* 0x3f800000131a7423 */ /* 0x000fe2000000001a */
[----:B------:R-:W-:Y:S02]  /*14e0*/  IADD3 R19, PT, PT, R24, 0x7f000000, RZ ;  /* 0x7f00000018137810 */ /* 0x000fe40007ffe0ff */
[----:B--2---:R-:W-:-:S03]  /*14f0*/  LEA R24, R25, -R24, 0x17 ;  /* 0x8000001819187211 */ /* 0x004fc600078eb8ff */
[----:B------:R-:W-:Y:S01]  /*1500*/  FMUL R19, R26, R19 ;  /* 0x000000131a137220 */ /* 0x000fe20000400000 */
[----:B------:R-:W-:-:S03]  /*1510*/  FFMA R26, R23, 0.5, R16 ;  /* 0x3f000000171a7823 */ /* 0x000fc60000000010 */
[----:B------:R-:W-:Y:S01]  /*1520*/  FMUL R19, R19, R24 ;  /* 0x0000001813137220 */ /* 0x000fe20000400000 */
[----:B------:R-:W-:Y:S01]  /*1530*/  FADD R24, RZ, -R26 ;  /* 0x8000001aff187221 */ /* 0x000fe20000000000 */
[----:B------:R-:W-:Y:S01]  /*1540*/  FFMA R26, R7, R26, -R22 ;  /* 0x0000001a071a7223 */ /* 0x000fe20000000816 */
[----:B------:R-:W-:Y:S02]  /*1550*/  @P1 FSEL R19, RZ, +INF , !P2 ;  /* 0x7f800000ff131808 */ /* 0x000fe40005000000 */
[----:B------:R-:W-:Y:S01]  /*1560*/  FADD R24, RZ, R24 ;  /* 0x00000018ff187221 */ /* 0x000fe20000000000 */
[----:B-1----:R-:W-:Y:S06]  /*1570*/  @!P3 BRA `(.L_x_9) ;  /* 0x00000000000cb947 */ /* 0x002fec0003800000 */
[----:B------:R-:W-:Y:S02]  /*1580*/  FSETP.NAN.AND P1, PT, |R0|, |R0|, PT ;  /* 0x400000000000720b */ /* 0x000fe40003f28200 */
[----:B------:R-:W-:-:S11]  /*1590*/  MOV R3, R19 ;  /* 0x0000001300037202 */ /* 0x000fd60000000f00 */
[----:B------:R-:W-:-:S07]  /*15a0*/  @P1 FADD R3, R0, 10 ;  /* 0x4120000000031421 */ /* 0x000fce0000000000 */
.L_x_9:
[----:B------:R-:W-:Y:S01]  /*15b0*/  FADD R3, R3, 0.00050000002374872565269 ;  /* 0x3a03126f03037421 */ /* 0x000fe20000000000 */
[----:B------:R-:W-:Y:S02]  /*15c0*/  @P0 MOV R2, R17 ;  /* 0x0000001100020202 */ /* 0x000fe40000000f00 */
[----:B------:R-:W-:Y:S01]  /*15d0*/  MOV R17, 0x3f800000 ;  /* 0x3f80000000117802 */ /* 0x000fe20000000f00 */
[----:B------:R-:W-:-:S04]  /*15e0*/  FFMA R3, R3, -R24, R26 ;  /* 0x8000001803037223 */ /* 0x000fc8000000001a */
[----:B------:R-:W-:Y:S01]  /*15f0*/  FMUL R3, R3, -0.0099999997764825820923 ;  /* 0xbc23d70a03037820 */ /* 0x000fe20000400000 */
[----:B------:R-:W-:Y:S06]  /*1600*/  @!P3 BRA `(.L_x_10) ;  /* 0x00000000000cb947 */ /* 0x000fec0003800000 */
[----:B------:R-:W-:Y:S02]  /*1610*/  FSETP.NAN.AND P0, PT, |R0|, |R0|, PT ;  /* 0x400000000000720b */ /* 0x000fe40003f08200 */
[----:B------:R-:W-:-:S11]  /*1620*/  MOV R17, R19 ;  /* 0x0000001300117202 */ /* 0x000fd60000000f00 */
[----:B------:R-:W-:-:S07]  /*1630*/  @P0 FADD R17, R0, 10 ;  /* 0x4120000000110421 */ /* 0x000fce0000000000 */
.L_x_10:
[----:B------:R-:W-:Y:S01]  /*1640*/  FADD R19, R9, R2 ;  /* 0x0000000209137221 */ /* 0x000fe20000000000 */
[----:B------:R-:W-:Y:S01]  /*1650*/  FFMA R21, R3, 0.5, R16 ;  /* 0x3f00000003157823 */ /* 0x000fe20000000010 */
[----:B------:R-:W-:Y:S02]  /*1660*/  FADD R17, R17, 0.00050000002374872565269 ;  /* 0x3a03126f11117421 */ /* 0x000fe40000000000 */
[----:B------:R-:W-:Y:S01]  /*1670*/  FFMA R20, R19, R20, -4.2719998359680175781 ;  /* 0xc088b43913147423 */ /* 0x000fe20000000014 */
[----:B------:R-:W-:Y:S01]  /*1680*/  FADD R0, RZ, -R21 ;  /* 0x80000015ff007221 */ /* 0x000fe20000000000 */
[----:B------:R-:W-:Y:S01]  /*1690*/  FFMA R22, R7, R21, -R22 ;  /* 0x0000001507167223 */ /* 0x000fe20000000816 */
[----:B------:R-:W-:Y:S02]  /*16a0*/  HFMA2 R19, -RZ, RZ, 1.875, 0 ;  /* 0x3f800000ff137431 */ /* 0x000fe400000001ff */
[----:B------:R-:W-:Y:S01]  /*16b0*/  FSETP.NEU.AND P0, PT, R20, RZ, PT ;  /* 0x000000ff1400720b */ /* 0x000fe20003f0d000 */
[----:B------:R-:W-:-:S04]  /*16c0*/  FADD R0, RZ, R0 ;  /* 0x00000000ff007221 */ /* 0x000fc80000000000 */
[----:B------:R-:W-:-:S04]  /*16d0*/  FFMA R17, R17, -R0, R22 ;  /* 0x8000000011117223 */ /* 0x000fc80000000016 */
[----:B------:R-:W-:-:S04]  /*16e0*/  FMUL R17, R17, -0.0099999997764825820923 ;  /* 0xbc23d70a11117820 */ /* 0x000fc80000400000 */
[----:B------:R-:W-:Y:S01]  /*16f0*/  FADD R0, R17, R16 ;  /* 0x0000001011007221 */ /* 0x000fe20000000000 */
[----:B------:R-:W-:Y:S06]  /*1700*/  @!P0 BRA `(.L_x_11) ;  /* 0x0000000000608947 */ /* 0x000fec0003800000 */
[C---:B------:R-:W-:Y:S01]  /*1710*/  FMUL R19, R20.reuse, UR6 ;  /* 0x0000000614137c20 */ /* 0x040fe20008400000 */
[----:B------:R-:W-:-:S03]  /*1720*/  FSETP.NAN.AND P2, PT, |R20|, |R20|, PT ;  /* 0x400000141400720b */ /* 0x000fc60003f48200 */
[----:B------:R-:W0:Y:S01]  /*1730*/  FRND R22, R19 ;  /* 0x0000001300167307 */ /* 0x000e220000201000 */
[----:B------:R-:W-:Y:S01]  /*1740*/  FFMA R21, R20, UR6, -R19 ;  /* 0x0000000614157c23 */ /* 0x000fe20008000813 */
[----:B------:R-:W-:-:S03]  /*1750*/  FSETP.GT.AND P1, PT, |R19|, 152, PT ;  /* 0x431800001300780b */ /* 0x000fc60003f24200 */
[----:B------:R-:W-:Y:S01]  /*1760*/  FFMA R24, R20, UR7, R21 ;  /* 0x0000000714187c23 */ /* 0x000fe20008000015 */
[----:B0-----:R-:W-:Y:S01]  /*1770*/  FADD R21, R19, -R22 ;  /* 0x8000001613157221 */ /* 0x001fe20000000000 */
[----:B------:R-:W-:-:S03]  /*1780*/  FSETP.GT.AND P0, PT, R22, RZ, PT ;  /* 0x000000ff1600720b */ /* 0x000fc60003f04000 */
[----:B------:R-:W-:Y:S01]  /*1790*/  FADD R21, R21, R24 ;  /* 0x0000001815157221 */ /* 0x000fe20000000000 */
[----:B------:R-:W-:Y:S02]  /*17a0*/  SEL R25, RZ, 0x83000000, P0 ;  /* 0x83000000ff197807 */ /* 0x000fe40000000000 */
[----:B------:R-:W-:Y:S01]  /*17b0*/  FSETP.GEU.AND P0, PT, R19, RZ, PT ;  /* 0x000000ff1300720b */ /* 0x000fe20003f0e000 */
[----:B------:R-:W-:Y:S01]  /*17c0*/  FFMA R18, R21, R18, 0.0013391353422775864601 ;  /* 0x3aaf85ed15127423 */ /* 0x000fe20000000012 */
[----:B------:R-:W-:-:S03]  /*17d0*/  IADD3 R22, PT, PT, R25, 0x7f000000, RZ ;  /* 0x7f00000019167810 */ /* 0x000fc60007ffe0ff */
[C---:B------:R-:W-:Y:S02]  /*17e0*/  FFMA R24, R21.reuse, R18, 0.0096188392490148544312 ;  /* 0x3c1d985615187423 */ /* 0x040fe40000000012 */
[----:B------:R0:W1:Y:S02]  /*17f0*/  F2I.NTZ R18, R19 ;  /* 0x0000001300127305 */ /* 0x0000640000203100 */
[----:B------:R-:W-:-:S04]  /*1800*/  FFMA R24, R21, R24, 0.055503588169813156128 ;  /* 0x3d6357bb15187423 */ /* 0x000fc80000000018 */
[----:B------:R-:W-:Y:S01]  /*1810*/  FFMA R24, R21, R24, 0.24022644758224487305 ;  /* 0x3e75fdec15187423 */ /* 0x000fe20000000018 */
[----:B0-----:R-:W-:-:S03]  /*1820*/  FSEL R19, RZ, +INF , !P0 ;  /* 0x7f800000ff137808 */ /* 0x001fc60004000000 */
[----:B------:R-:W-:-:S04]  /*1830*/  FFMA R24, R21, R24, 0.69314718246459960938 ;  /* 0x3f31721815187423 */ /* 0x000fc80000000018 */
[----:B------:R-:W-:Y:S01]  /*1840*/  FFMA R21, R21, R24, 1 ;  /* 0x3f80000015157423 */ /* 0x000fe20000000018 */
[----:B-1----:R-:W-:-:S03]  /*1850*/  LEA R18, R18, -R25, 0x17 ;  /* 0x8000001912127211 */ /* 0x002fc600078eb8ff */
[----:B------:R-:W-:-:S04]  /*1860*/  FMUL R21, R22, R21 ;  /* 0x0000001516157220 */ /* 0x000fc80000400000 */
[----:B------:R-:W-:Y:S01]  /*1870*/  @!P1 FMUL R19, R18, R21 ;  /* 0x0000001512139220 */ /* 0x000fe20000400000 */
[----:B------:R-:W-:-:S07]  /*1880*/  @P2 FADD R19, R20, 10 ;  /* 0x4120000014132421 */ /* 0x000fce0000000000 */
.L_x_11:
[C---:B------:R-:W-:Y:S01]  /*1890*/  FSET.BF.GT.AND R21, R2.reuse, R12, PT ;  /* 0x0000000c0215720a */ /* 0x040fe20003804000 */
[----:B------:R-:W-:Y:S01]  /*18a0*/  FADD R19, R19, 0.00050000002374872565269 ;  /* 0x3a03126f13137421 */ /* 0x000fe20000000000 */
[----:B------:R-:W-:Y:S01]  /*18b0*/  FSET.BF.LT.AND R18, R2, R13, PT ;  /* 0x0000000d0212720a */ /* 0x000fe20003801000 */
[----:B------:R-:W-:Y:S01]  /*18c0*/  FADD R2, RZ, -R0 ;  /* 0x80000000ff027221 */ /* 0x000fe20000000000 */
[----:B------:R-:W-:Y:S01]  /*18d0*/  IADD3 R11, PT, PT, R11, 0x1, RZ ;  /* 0x000000010b0b7810 */ /* 0x000fe20007ffe0ff */
[----:B------:R-:W-:Y:S02]  /*18e0*/  FMUL R21, R8, R21 ;  /* 0x0000001508157220 */ /* 0x000fe40000400000 */
[----:B------:R-:W-:Y:S01]  /*18f0*/  FADD R2, RZ, R2 ;  /* 0x00000002ff027221 */ /* 0x000fe20000000000 */
[----:B------:R-:W-:Y:S01]  /*1900*/  ISETP.NE.AND P0, PT, R11, 0x64, PT ;  /* 0x000000640b00780c */ /* 0x000fe20003f05270 */
[----:B------:R-:W-:-:S04]  /*1910*/  FMUL R18, R18, R21 ;  /* 0x0000001512127220 */ /* 0x000fc80000400000 */
[----:B------:R-:W-:-:S04]  /*1920*/  FFMA R18, R7, R0, -R18 ;  /* 0x0000000007127223 */ /* 0x000fc80000000812 */
[----:B------:R-:W-:-:S04]  /*1930*/  FFMA R2, R19, -R2, R18 ;  /* 0x8000000213027223 */ /* 0x000fc80000000012 */
        /* <DEDUP_REMOVED lines=9> */
[----:B------:R-:W2:Y:S01]  /*19d0*/  LDC.64 R8, c[0x0][0x3a8] ;  /* 0x0000ea00ff087b82 */ /* 0x000ea20000000a00 */
[----:B0-----:R-:W3:Y:S01]  /*19e0*/  LDG.E R3, desc[UR8][R2.64] ;  /* 0x0000000802037981 */ /* 0x001ee2000c1e1900 */
[----:B------:R-:W-:Y:S01]  /*19f0*/  UMOV UR4, 0x32 ;  /* 0x0000003200047882 */ /* 0x000fe20000000000 */
[----:B--2---:R-:W-:-:S05]  /*1a00*/  IMAD.WIDE.U32 R8, R6, 0x4, R8 ;  /* 0x0000000406087825 */ /* 0x004fca00078e0008 */
[----:B---3--:R0:W-:Y:S02]  /*1a10*/  STG.E desc[UR8][R8.64+0xc8], R3 ;  /* 0x0000c80308007986 */ /* 0x0081e4000c101908 */
.L_x_20:
[----:B--2---:R-:W2:Y:S01]  /*1a20*/  LDC.64 R24, c[0x0][0x3a8] ;  /* 0x0000ea00ff187b82 */ /* 0x004ea20000000a00 */
[----:B------:R-:W-:-:S07]  /*1a30*/  IADD3 R7, PT, PT, R6, UR4, RZ ;  /* 0x0000000406077c10 */ /* 0x000fce000fffe0ff */
[----:B0-----:R-:W0:Y:S08]  /*1a40*/  LDC.64 R2, c[0x4][0x40] ;  /* 0x01001000ff027b82 */ /* 0x001e300000000a00 */
[----:B-1----:R-:W1:Y:S08]  /*1a50*/  LDC.64 R14, c[0x4][0x8] ;  /* 0x01000200ff0e7b82 */ /* 0x002e700000000a00 */
[----:B------:R-:W3:Y:S01]  /*1a60*/  LDC.64 R12, c[0x4][0x48] ;  /* 0x01001200ff0c7b82 */ /* 0x000ee20000000a00 */
[----:B--2---:R-:W-:-:S05]  /*1a70*/  IMAD.WIDE.U32 R24, R7, 0x4, R24 ;  /* 0x0000000407187825 */ /* 0x004fca00078e0018 */
[----:B------:R-:W2:Y:S02]  /*1a80*/  LDG.E R9, desc[UR8][R24.64] ;  /* 0x0000000818097981 */ /* 0x000ea4000c1e1900 */
[----:B------:R-:W4:Y:S02]  /*1a90*/  LDC.64 R16, c[0x4][RZ] ;  /* 0x01000000ff107b82 */ /* 0x000f240000000a00 */
[----:B0-----:R-:W2:Y:S04]  /*1aa0*/  LDG.E R2, desc[UR8][R2.64] ;  /* 0x0000000802027981 */ /* 0x001ea8000c1e1900 */
[----:B-1----:R0:W5:Y:S04]  /*1ab0*/  LDG.E R14, desc[UR8][R14.64] ;  /* 0x000000080e0e7981 */ /* 0x002168000c1e1900 */
[----:B---3--:R0:W5:Y:S04]  /*1ac0*/  LDG.E R12, desc[UR8][R12.64] ;  /* 0x000000080c0c7981 */ /* 0x008168000c1e1900 */
[----:B----4-:R0:W5:Y:S01]  /*1ad0*/  LDG.E R10, desc[UR8][R16.64] ;  /* 0x00000008100a7981 */ /* 0x010162000c1e1900 */
[----:B------:R-:W-:Y:S01]  /*1ae0*/  HFMA2 R8, -RZ, RZ, 0, 0 ;  /* 0x00000000ff087431 */ /* 0x000fe200000001ff */
[----:B------:R-:W-:Y:S01]  /*1af0*/  UMOV UR5, UR4 ;  /* 0x0000000400057c82 */ /* 0x000fe20008000000 */
[----:B------:R-:W-:Y:S01]  /*1b00*/  I2FP.F32.U32 R7, UR4 ;  /* 0x0000000400077c45 */ /* 0x000fe20008201000 */
[----:B------:R-:W-:-:S02]  /*1b10*/  UIADD3 UR4, UPT, UPT, UR4, -0x1, URZ ;  /* 0xffffffff04047890 */ /* 0x000fc4000fffe0ff */
[----:B------:R-:W-:Y:S01]  /*1b20*/  UISETP.GT.U32.AND UP0, UPT, UR5, 0x1, UPT ;  /* 0x000000010500788c */ /* 0x000fe2000bf04070 */
[----:B--2---:R-:W-:Y:S01]  /*1b30*/  FADD R9, RZ, R9 ;  /* 0x00000009ff097221 */ /* 0x004fe20000000000 */
[----:B0-----:R-:W-:-:S09]  /*1b40*/  I2FP.F32.S32 R11, R2 ;  /* 0x00000002000b7245 */ /* 0x001fd20000201400 */
.L_x_19:
        /* <DEDUP_REMOVED lines=13> */
.L_x_14:
[----:B------:R-:W-:Y:S01]  /*1c20*/  FADD R19, R7, R0 ;  /* 0x0000000007137221 */ /* 0x000fe20000000000 */
[----:B------:R-:W-:Y:S01]  /*1c30*/  UMOV UR10, 0x88e368f1 ;  /* 0x88e368f1000a7882 */ /* 0x000fe20000000000 */
[----:B------:R-:W-:Y:S01]  /*1c40*/  UMOV UR11, 0x3ee4f8b5 ;  /* 0x3ee4f8b5000b7882 */ /* 0x000fe20000000000 */
[----:B------:R-:W-:Y:S01]  /*1c50*/  ISETP.NE.AND P0, PT, R8, RZ, PT ;  /* 0x000000ff0800720c */ /* 0x000fe20003f05270 */
[----:B------:R-:W0:Y:S01]  /*1c60*/  F2F.F64.F32 R2, R19 ;  /* 0x0000001300027310 */ /* 0x000e220000201800 */
[----:B------:R-:W-:Y:S01]  /*1c70*/  FADD R18, R19, -0.0049999998882412910461 ;  /* 0xbba3d70a13127421 */ /* 0x000fe20000000000 */
[----:B------:R-:W-:-:S03]  /*1c80*/  MOV R15, 0x3d1ba5e3 ;  /* 0x3d1ba5e3000f7802 */ /* 0x000fc60000000f00 */
[----:B-----5:R-:W-:-:S04]  /*1c90*/  FADD R0, R10, R18 ;  /* 0x000000120a007221 */ /* 0x020fc80000000000 */
[----:B------:R-:W-:-:S04]  /*1ca0*/  FFMA R13, R0, R15, -4.2719998359680175781 ;  /* 0xc088b439000d7423 */ /* 0x000fc8000000000f */
[----:B------:R-:W-:Y:S01]  /*1cb0*/  FMUL R0, R13, UR6 ;  /* 0x000000060d007c20 */ /* 0x000fe20008400000 */
[----:B0-----:R-:W-:-:S03]  /*1cc0*/  DADD R16, R2, -UR10 ;  /* 0x8000000a02107e29 */ /* 0x001fc60008000000 */
[----:B------:R0:W1:Y:S08]  /*1cd0*/  FRND R21, R0 ;  /* 0x0000000000157307 */ /* 0x0000700000201000 */
[----:B------:R-:W2:Y:S02]  /*1ce0*/  F2F.F32.F64 R16, R16 ;  /* 0x0000001000107310 */ /* 0x000ea40000301000 */
[----:B--2---:R-:W-:Y:S01]  /*1cf0*/  FSEL R20, R16, R19, !P0 ;  /* 0x0000001310147208 */ /* 0x004fe20004000000 */
[----:B------:R-:W-:Y:S01]  /*1d00*/  HFMA2 R16, -RZ, RZ, 1.875, 0 ;  /* 0x3f800000ff107431 */ /* 0x000fe200000001ff */
[----:B------:R-:W-:Y:S01]  /*1d10*/  ISETP.NE.AND P0, PT, R8, 0x63, PT ;  /* 0x000000630800780c */ /* 0x000fe20003f05270 */
[----:B------:R-:W-:Y:S01]  /*1d20*/  FADD R19, R19, -0.0099999997764825820923 ;  /* 0xbc23d70a13137421 */ /* 0x000fe20000000000 */
[----:B------:R-:W-:Y:S01]  /*1d30*/  FSET.BF.GE.AND R23, R20, RZ, PT ;  /* 0x000000ff1417720a */ /* 0x000fe20003806000 */
[----:B------:R-:W-:Y:S01]  /*1d40*/  FADD R2, R10, R20 ;  /* 0x000000140a027221 */ /* 0x000fe20000000000 */
[----:B------:R-:W-:-:S03]  /*1d50*/  FSET.BF.LT.AND R17, R20, R11, PT ;  /* 0x0000000b1411720a */ /* 0x000fc60003801000 */
[----:B------:R-:W-:Y:S01]  /*1d60*/  FFMA R3, R2, R15, -4.2719998359680175781 ;  /* 0xc088b43902037423 */ /* 0x000fe2000000000f */
[----:B------:R-:W-:-:S04]  /*1d70*/  FMUL R2, R12, -R23 ;  /* 0x800000170c027220 */ /* 0x000fc80000400000 */
[----:B------:R-:W-:Y:S01]  /*1d80*/  FSETP.NEU.AND P1, PT, R3, RZ, PT ;  /* 0x000000ff0300720b */ /* 0x000fe20003f2d000 */
[----:B------:R-:W-:Y:S01]  /*1d90*/  FMUL R17, R17, R2 ;  /* 0x0000000211117220 */ /* 0x000fe20000400000 */
[----:B------:R-:W-:-:S11]  /*1da0*/  FADD R2, RZ, -R9 ;  /* 0x80000009ff027221 */ /* 0x000fd60000000000 */
[----:B01----:R-:W-:Y:S05]  /*1db0*/  @!P1 BRA `(.L_x_15) ;  /* 0x0000000000649947 */ /* 0x003fea0003800000 */
[----:B------:R-:W-:-:S04]  /*1dc0*/  FMUL R16, R3, UR6 ;  /* 0x0000000603107c20 */ /* 0x000fc80008400000 */
[----:B------:R-:W0:Y:S01]  /*1dd0*/  FRND R23, R16 ;  /* 0x0000001000177307 */ /* 0x000e220000201000 */
[C---:B------:R-:W-:Y:S01]  /*1de0*/  FFMA R20, R3.reuse, UR6, -R16 ;  /* 0x0000000603147c23 */ /* 0x040fe20008000810 */
[C---:B------:R-:W-:Y:S02]  /*1df0*/  FSETP.GT.AND P2, PT, |R16|.reuse, 152, PT ;  /* 0x431800001000780b */ /* 0x040fe40003f44200 */
[----:B------:R-:W-:Y:S01]  /*1e00*/  FSETP.GEU.AND P3, PT, R16, RZ, PT ;  /* 0x000000ff1000720b */ /* 0x000fe20003f6e000 */
[----:B------:R-:W-:-:S03]  /*1e10*/  FFMA R27, R3, UR7, R20 ;  /* 0x00000007031b7c23 */ /* 0x000fc60008000014 */
[----:B------:R1:W2:Y:S01]  /*1e20*/  F2I.NTZ R22, R16 ;  /* 0x0000001000167305 */ /* 0x0002a20000203100 */
[----:B0-----:R-:W-:Y:S01]  /*1e30*/  FADD R20, R16, -R23 ;  /* 0x8000001710147221 */ /* 0x001fe20000000000 */
[----:B------:R-:W-:Y:S02]  /*1e40*/  FSETP.GT.AND P1, PT, R23, RZ, PT ;  /* 0x000000ff1700720b */ /* 0x000fe40003f24000 */
[----:B-1----:R-:W-:Y:S01]  /*1e50*/  FSEL R16, RZ, +INF , !P3 ;  /* 0x7f800000ff107808 */ /* 0x002fe20005800000 */
[----:B------:R-:W-:Y:S01]  /*1e60*/  FADD R20, R20, R27 ;  /* 0x0000001b14147221 */ /* 0x000fe20000000000 */
[----:B------:R-:W-:Y:S02]  /*1e70*/  MOV R27, 0x391fcb8e ;  /* 0x391fcb8e001b7802 */ /* 0x000fe40000000f00 */
[----:B------:R-:W-:Y:S02]  /*1e80*/  SEL R23, RZ, 0x83000000, P1 ;  /* 0x83000000ff177807 */ /* 0x000fe40000800000 */
[----:B------:R-:W-:Y:S01]  /*1e90*/  FSETP.NAN.AND P1, PT, |R3|, |R3|, PT ;  /* 0x400000030300720b */ /* 0x000fe20003f28200 */
[----:B------:R-:W-:Y:S01]  /*1ea0*/  FFMA R27, R20, R27, 0.0013391353422775864601 ;  /* 0x3aaf85ed141b7423 */ /* 0x000fe2000000001b */
[----:B--2---:R-:W-:-:S03]  /*1eb0*/  LEA R22, R22, -R23, 0x17 ;  /* 0x8000001716167211 */ /* 0x004fc600078eb8ff */
[----:B------:R-:W-:-:S04]  /*1ec0*/  FFMA R27, R20, R27, 0.0096188392490148544312 ;  /* 0x3c1d9856141b7423 */ /* 0x000fc8000000001b */
[----:B------:R-:W-:-:S04]  /*1ed0*/  FFMA R27, R20, R27, 0.055503588169813156128 ;  /* 0x3d6357bb141b7423 */ /* 0x000fc8000000001b */
[----:B------:R-:W-:-:S04]  /*1ee0*/  FFMA R27, R20, R27, 0.24022644758224487305 ;  /* 0x3e75fdec141b7423 */ /* 0x000fc8000000001b */
[----:B------:R-:W-:-:S04]  /*1ef0*/  FFMA R27, R20, R27, 0.69314718246459960938 ;  /* 0x3f317218141b7423 */ /* 0x000fc8000000001b */
[----:B------:R-:W-:Y:S01]  /*1f00*/  FFMA R27, R20, R27, 1 ;  /* 0x3f800000141b7423 */ /* 0x000fe2000000001b */
[----:B------:R-:W-:-:S05]  /*1f10*/  IADD3 R20, PT, PT, R23, 0x7f000000, RZ ;  /* 0x7f00000017147810 */ /* 0x000fca0007ffe0ff */
[----:B------:R-:W-:-:S04]  /*1f20*/  FMUL R27, R20, R27 ;  /* 0x0000001b141b7220 */ /* 0x000fc80000400000 */
[----:B------:R-:W-:Y:S01]  /*1f30*/  @!P2 FMUL R16, R22, R27 ;  /* 0x0000001b1610a220 */ /* 0x000fe20000400000 */
[----:B------:R-:W-:-:S07]  /*1f40*/  @P1 FADD R16, R3, 10 ;  /* 0x4120000003101421 */ /* 0x000fce0000000000 */
.L_x_15:
[----:B------:R-:W-:Y:S01]  /*1f50*/  FADD R23, RZ, R2 ;  /* 0x00000002ff177221 */ /* 0x000fe20000000000 */
[C---:B------:R-:W-:Y:S01]  /*1f60*/  FFMA R20, R13.reuse, UR6, -R0 ;  /* 0x000000060d147c23 */ /* 0x040fe20008000800 */
[----:B------:R-:W0:Y:S01]  /*1f70*/  @!P0 F2F.F64.F32 R2, R19 ;  /* 0x0000001300028310 */ /* 0x000e220000201800 */
[----:B------:R-:W-:Y:S01]  /*1f80*/  FFMA R17, R14, R9, -R17 ;  /* 0x000000090e117223 */ /* 0x000fe20000000811 */
[----:B------:R-:W-:Y:S01]  /*1f90*/  FADD R16, R16, 0.00050000002374872565269 ;  /* 0x3a03126f10107421 */ /* 0x000fe20000000000 */
[----:B------:R-:W-:Y:S01]  /*1fa0*/  FFMA R26, R13, UR7, R20 ;  /* 0x000000070d1a7c23 */ /* 0x000fe20008000014 */
[----:B------:R-:W-:Y:S01]  /*1fb0*/  FADD R27, R0, -R21 ;  /* 0x80000015001b7221 */ /* 0x000fe20000000000 */
[----:B------:R-:W-:Y:S01]  /*1fc0*/  MOV R20, 0x391fcb8e ;  /* 0x391fcb8e00147802 */ /* 0x000fe20000000f00 */
[----:B------:R-:W-:Y:S01]  /*1fd0*/  FFMA R22, R16, -R23, R17 ;  /* 0x8000001710167223 */ /* 0x000fe20000000011 */
[----:B------:R-:W-:Y:S01]  /*1fe0*/  @!P0 MOV R16, 0x88e368f1 ;  /* 0x88e368f100108802 */ /* 0x000fe20000000f00 */
[----:B------:R-:W-:Y:S01]  /*1ff0*/  FADD R23, R26, R27 ;  /* 0x0000001b1a177221 */ /* 0x000fe20000000000 */
[----:B------:R-:W-:Y:S01]  /*2000*/  @!P0 MOV R17, 0x3ee4f8b5 ;  /* 0x3ee4f8b500118802 */ /* 0x000fe20000000f00 */
[----:B------:R-:W-:Y:S01]  /*2010*/  FMUL R22, R22, -0.0099999997764825820923 ;  /* 0xbc23d70a16167820 */ /* 0x000fe20000400000 */
[----:B------:R-:W-:Y:S01]  /*2020*/  FSETP.GT.AND P1, PT, R21, RZ, PT ;  /* 0x000000ff1500720b */ /* 0x000fe20003f24000 */
[----:B------:R-:W-:Y:S01]  /*2030*/  FFMA R26, R23, R20, 0.0013391353422775864601 ;  /* 0x3aaf85ed171a7423 */ /* 0x000fe20000000014 */
[----:B------:R-:W-:-:S02]  /*2040*/  FSETP.NEU.AND P3, PT, R13, RZ, PT ;  /* 0x000000ff0d00720b */ /* 0x000fc40003f6d000 */
[----:B0-----:R-:W-:Y:S01]  /*2050*/  @!P0 DADD R2, R2, R16 ;  /* 0x0000000002028229 */ /* 0x001fe20000000010 */
[C---:B------:R-:W-:Y:S01]  /*2060*/  FFMA R26, R23.reuse, R26, 0.0096188392490148544312 ;  /* 0x3c1d9856171a7423 */ /* 0x040fe2000000001a */
[----:B------:R0:W1:Y:S01]  /*2070*/  F2I.NTZ R16, R0 ;  /* 0x0000000000107305 */ /* 0x0000620000203100 */
[----:B------:R-:W-:Y:S02]  /*2080*/  SEL R17, RZ, 0x83000000, P1 ;  /* 0x83000000ff117807 */ /* 0x000fe40000800000 */
[C---:B------:R-:W-:Y:S01]  /*2090*/  FFMA R26, R23.reuse, R26, 0.055503588169813156128 ;  /* 0x3d6357bb171a7423 */ /* 0x040fe2000000001a */
[----:B------:R-:W-:Y:S02]  /*20a0*/  FSET.BF.GE.AND R21, R18, RZ, PT ;  /* 0x000000ff1215720a */ /* 0x000fe40003806000 */
[----:B------:R-:W-:Y:S01]  /*20b0*/  FSETP.GT.AND P1, PT, |R0|, 152, PT ;  /* 0x431800000000780b */ /* 0x000fe20003f24200 */
[C---:B------:R-:W-:Y:S01]  /*20c0*/  FFMA R26, R23.reuse, R26, 0.24022644758224487305 ;  /* 0x3e75fdec171a7423 */ /* 0x040fe2000000001a */
[----:B------:R-:W-:Y:S01]  /*20d0*/  FSET.BF.LT.AND R18, R18, R11, PT ;  /* 0x0000000b1212720a */ /* 0x000fe20003801000 */
[----:B------:R-:W-:Y:S01]  /*20e0*/  FMUL R21, R12, -R21 ;  /* 0x800000150c157220 */ /* 0x000fe20000400000 */
[----:B------:R2:W3:Y:S01]  /*20f0*/  @!P0 F2F.F32.F64 R2, R2 ;  /* 0x0000000200028310 */ /* 0x0004e20000301000 */
[----:B------:R-:W-:Y:S01]  /*2100*/  FFMA R26, R23, R26, 0.69314718246459960938 ;  /* 0x3f317218171a7423 */ /* 0x000fe2000000001a */
[----:B------:R-:W-:-:S02]  /*2110*/  FSETP.GEU.AND P2, PT, R0, RZ, PT ;  /* 0x000000ff0000720b */ /* 0x000fc40003f4e000 */
[----:B0-----:R-:W-:Y:S01]  /*2120*/  MOV R0, 0x3f800000 ;  /* 0x3f80000000007802 */ /* 0x001fe20000000f00 */
[----:B------:R-:W-:Y:S01]  /*2130*/  FFMA R26, R23, R26, 1 ;  /* 0x3f800000171a7423 */ /* 0x000fe2000000001a */
[----:B-1----:R-:W-:Y:S01]  /*2140*/  LEA R16, R16, -R17, 0x17 ;  /* 0x8000001110107211 */ /* 0x002fe200078eb8ff */
[----:B------:R-:W-:Y:S01]  /*2150*/  FFMA R23, R22, 0.5, R9 ;  /* 0x3f00000016177823 */ /* 0x000fe20000000009 */
[----:B------:R-:W-:Y:S01]  /*2160*/  IADD3 R17, PT, PT, R17, 0x7f000000, RZ ;  /* 0x7f00000011117810 */ /* 0x000fe20007ffe0ff */
[----:B--2---:R-:W-:-:S04]  /*2170*/  FMUL R3, R18, R21 ;  /* 0x0000001512037220 */ /* 0x004fc80000400000 */
[----:B------:R-:W-:Y:S01]  /*2180*/  FMUL R17, R26, R17 ;  /* 0x000000111a117220 */ /* 0x000fe20000400000 */
[----:B------:R-:W-:-:S03]  /*2190*/  FFMA R21, R14, R23, -R3 ;  /* 0x000000170e157223 */ /* 0x000fc60000000803 */
[----:B------:R-:W-:Y:S01]  /*21a0*/  FMUL R16, R17, R16 ;  /* 0x0000001011107220 */ /* 0x000fe20000400000 */
[----:B------:R-:W-:Y:S01]  /*21b0*/  FADD R17, RZ, -R23 ;  /* 0x80000017ff117221 */ /* 0x000fe20000000000 */
[----:B------:R-:W-:-:S03]  /*21c0*/  @P1 FSEL R16, RZ, +INF , !P2 ;  /* 0x7f800000ff101808 */ /* 0x000fc60005000000 */
[----:B------:R-:W-:Y:S01]  /*21d0*/  FADD R17, RZ, R17 ;  /* 0x00000011ff117221 */ /* 0x000fe20000000000 */
[----:B---3--:R-:W-:Y:S06]  /*21e0*/  @!P3 BRA `(.L_x_16) ;  /* 0x00000000000cb947 */ /* 0x008fec0003800000 */
[----:B------:R-:W-:Y:S02]  /*21f0*/  FSETP.NAN.AND P1, PT, |R13|, |R13|, PT ;  /* 0x4000000d0d00720b */ /* 0x000fe40003f28200 */
[----:B------:R-:W-:-:S11]  /*2200*/  MOV R0, R16 ;  /* 0x0000001000007202 */ /* 0x000fd60000000f00 */
[----:B------:R-:W-:-:S07]  /*2210*/  @P1 FADD R0, R13, 10 ;  /* 0x412000000d001421 */ /* 0x000fce0000000000 */
.L_x_16:
[----:B------:R-:W-:Y:S01]  /*2220*/  FADD R0, R0, 0.00050000002374872565269 ;  /* 0x3a03126f00007421 */ /* 0x000fe20000000000 */
[----:B------:R-:W-:-:S03]  /*2230*/  @P0 MOV R2, R19 ;  /* 0x0000001300020202 */ /* 0x000fc60000000f00 */
[----:B------:R-:W-:Y:S01]  /*2240*/  FFMA R0, R0, -R17, R21 ;  /* 0x8000001100007223 */ /* 0x000fe20000000015 */
[----:B------:R-:W-:-:S03]  /*2250*/  MOV R17, 0x3f800000 ;  /* 0x3f80000000117802 */ /* 0x000fc60000000f00 */
[----:B------:R-:W-:-:S04]  /*2260*/  FMUL R0, R0, -0.0099999997764825820923 ;  /* 0xbc23d70a00007820 */ /* 0x000fc80000400000 */
[----:B------:R-:W-:Y:S01]  /*2270*/  FFMA R18, R0, 0.5, R9 ;  /* 0x3f00000000127823 */ /* 0x000fe20000000009 */
[----:B------:R-:W-:Y:S06]  /*2280*/  @!P3 BRA `(.L_x_17) ;  /* 0x00000000000cb947 */ /* 0x000fec0003800000 */
[----:B------:R-:W-:Y:S02]  /*2290*/  FSETP.NAN.AND P0, PT, |R13|, |R13|, PT ;  /* 0x4000000d0d00720b */ /* 0x000fe40003f08200 */
[----:B------:R-:W-:-:S11]  /*22a0*/  MOV R17, R16 ;  /* 0x0000001000117202 */ /* 0x000fd60000000f00 */
[----:B------:R-:W-:-:S07]  /*22b0*/  @P0 FADD R17, R13, 10 ;  /* 0x412000000d110421 */ /* 0x000fce0000000000 */
.L_x_17:
[----:B------:R-:W-:Y:S01]  /*22c0*/  FADD R26, R10, R2 ;  /* 0x000000020a1a7221 */ /* 0x000fe20000000000 */
[----:B------:R-:W-:Y:S01]  /*22d0*/  FADD R13, RZ, -R18 ;  /* 0x80000012ff0d7221 */ /* 0x000fe20000000000 */
[----:B------:R-:W-:Y:S01]  /*22e0*/  FFMA R18, R14, R18, -R3 ;  /* 0x000000120e127223 */ /* 0x000fe20000000803 */
[----:B------:R-:W-:Y:S01]  /*22f0*/  FADD R17, R17, 0.00050000002374872565269 ;  /* 0x3a03126f11117421 */ /* 0x000fe20000000000 */
[----:B------:R-:W-:Y:S01]  /*2300*/  FFMA R15, R26, R15, -4.2719998359680175781 ;  /* 0xc088b4391a0f7423 */ /* 0x000fe2000000000f */
[----:B------:R-:W-:Y:S01]  /*2310*/  FADD R16, RZ, R13 ;  /* 0x0000000dff107221 */ /* 0x000fe20000000000 */
[----:B------:R-:W-:-:S03]  /*2320*/  HFMA2 R13, -RZ, RZ, 1.875, 0 ;  /* 0x3f800000ff0d7431 */ /* 0x000fc600000001ff */
[----:B------:R-:W-:Y:S01]  /*2330*/  FSETP.NEU.AND P0, PT, R15, RZ, PT ;  /* 0x000000ff0f00720b */ /* 0x000fe20003f0d000 */
[----:B------:R-:W-:-:S04]  /*2340*/  FFMA R16, R17, -R16, R18 ;  /* 0x8000001011107223 */ /* 0x000fc80000000012 */
        /* <DEDUP_REMOVED lines=17> */
[----:B------:R-:W0:Y:S02]  /*2460*/  F2I.NTZ R20, R18 ;  /* 0x0000001200147305 */ /* 0x000e240000203100 */
[----:B------:R-:W-:-:S04]  /*2470*/  FFMA R26, R13, R26, 0.055503588169813156128 ;  /* 0x3d6357bb0d1a7423 */ /* 0x000fc8000000001a */
[----:B------:R-:W-:-:S04]  /*2480*/  FFMA R26, R13, R26, 0.24022644758224487305 ;  /* 0x3e75fdec0d1a7423 */ /* 0x000fc8000000001a */
[----:B------:R-:W-:-:S04]  /*2490*/  FFMA R26, R13, R26, 0.69314718246459960938 ;  /* 0x3f3172180d1a7423 */ /* 0x000fc8000000001a */
[----:B------:R-:W-:Y:S01]  /*24a0*/  FFMA R26, R13, R26, 1 ;  /* 0x3f8000000d1a7423 */ /* 0x000fe2000000001a */
[----:B0-----:R-:W-:Y:S02]  /*24b0*/  LEA R20, R20, -R17, 0x17 ;  /* 0x8000001114147211 */ /* 0x001fe400078eb8ff */
[----:B------:R-:W-:Y:S01]  /*24c0*/  FSEL R13, RZ, +INF , !P0 ;  /* 0x7f800000ff0d7808 */ /* 0x000fe20004000000 */
[----:B------:R-:W-:-:S04]  /*24d0*/  FMUL R19, R19, R26 ;  /* 0x0000001a13137220 */ /* 0x000fc80000400000 */
[----:B------:R-:W-:Y:S01]  /*24e0*/  @!P1 FMUL R13, R20, R19 ;  /* 0x00000013140d9220 */ /* 0x000fe20000400000 */
[----:B------:R-:W-:-:S07]  /*24f0*/  @P2 FADD R13, R15, 10 ;  /* 0x412000000f0d2421 */ /* 0x000fce0000000000 */
.L_x_18:
[C---:B------:R-:W-:Y:S01]  /*2500*/  FSET.BF.GE.AND R17, R2.reuse, RZ, PT ;  /* 0x000000ff0211720a */ /* 0x040fe20003806000 */
[----:B------:R-:W-:Y:S01]  /*2510*/  FADD R13, R13, 0.00050000002374872565269 ;  /* 0x3a03126f0d0d7421 */ /* 0x000fe20000000000 */
[----:B------:R-:W-:Y:S01]  /*2520*/  FSET.BF.LT.AND R15, R2, R11, PT ;  /* 0x0000000b020f720a */ /* 0x000fe20003801000 */
[----:B------:R-:W-:Y:S01]  /*2530*/  FADD R2, RZ, -R3 ;  /* 0x80000003ff027221 */ /* 0x000fe20000000000 */
[----:B------:R-:W-:Y:S01]  /*2540*/  IADD3 R8, PT, PT, R8, 0x1, RZ ;  /* 0x0000000108087810 */ /* 0x000fe20007ffe0ff */
[----:B------:R-:W-:Y:S02]  /*2550*/  FMUL R18, R12, -R17 ;  /* 0x800000110c127220 */ /* 0x000fe40000400000 */
        /* <DEDUP_REMOVED lines=14> */
[----:B--2---:R-:W1:Y:S01]  /*2640*/  LDC.64 R8, c[0x0][0x3b8] ;  /* 0x0000ee00ff087b82 */ /* 0x004e620000000a00 */
[----:B0-----:R-:W2:Y:S01]  /*2650*/  LDG.E R3, desc[UR8][R2.64] ;  /* 0x0000000802037981 */ /* 0x001ea2000c1e1900 */
[----:B------:R-:W-:Y:S01]  /*2660*/  UMOV UR4, 0x32 ;  /* 0x0000003200047882 */ /* 0x000fe20000000000 */
[----:B-1----:R-:W-:-:S05]  /*2670*/  IMAD.WIDE.U32 R8, R6, 0x4, R8 ;  /* 0x0000000406087825 */ /* 0x002fca00078e0008 */
[----:B--2---:R0:W-:Y:S02]  /*2680*/  STG.E desc[UR8][R8.64+0xc8], R3 ;  /* 0x0000c80308007986 */ /* 0x0041e4000c101908 */
.L_x_27:
[----:B-1----:R-:W1:Y:S01]  /*2690*/  LDC.64 R24, c[0x0][0x3b8] ;  /* 0x0000ee00ff187b82 */ /* 0x002e620000000a00 */
[----:B------:R-:W-:-:S07]  /*26a0*/  IADD3 R7, PT, PT, R6, UR4, RZ ;  /* 0x0000000406077c10 */ /* 0x000fce000fffe0ff */
[----:B------:R-:W2:Y:S08]  /*26b0*/  LDC.64 R16, c[0x4][0x50] ;  /* 0x01001400ff107b82 */ /* 0x000eb00000000a00 */
[----:B------:R-:W3:Y:S08]  /*26c0*/  LDC.64 R14, c[0x4][0x8] ;  /* 0x01000200ff0e7b82 */ /* 0x000ef00000000a00 */
[----:B------:R-:W4:Y:S01]  /*26d0*/  LDC.64 R12, c[0x4][RZ] ;  /* 0x01000000ff0c7b82 */ /* 0x000f220000000a00 */
[----:B-1----:R-:W-:-:S05]  /*26e0*/  IMAD.WIDE.U32 R24, R7, 0x4, R24 ;  /* 0x0000000407187825 */ /* 0x002fca00078e0018 */
[----:B0-----:R-:W4:Y:S02]  /*26f0*/  LDG.E R9, desc[UR8][R24.64] ;  /* 0x0000000818097981 */ /* 0x001f24000c1e1900 */
[----:B------:R-:W0:Y:S02]  /*2700*/  LDC.64 R2, c[0x4][0x58] ;  /* 0x01001600ff027b82 */ /* 0x000e240000000a00 */
[----:B--2---:R-:W2:Y:S04]  /*2710*/  LDG.E R10, desc[UR8][R16.64] ;  /* 0x00000008100a7981 */ /* 0x004ea8000c1e1900 */
[----:B---3--:R1:W5:Y:S04]  /*2720*/  LDG.E R14, desc[UR8][R14.64] ;  /* 0x000000080e0e7981 */ /* 0x008368000c1e1900 */
[----:B----4-:R1:W5:Y:S04]  /*2730*/  LDG.E R12, desc[UR8][R12.64] ;  /* 0x000000080c0c7981 */ /* 0x010368000c1e1900 */
[----:B0-----:R1:W5:Y:S01]  /*2740*/  LDG.E R11, desc[UR8][R2.64] ;  /* 0x00000008020b7981 */ /* 0x001362000c1e1900 */
[----:B------:R-:W-:Y:S01]  /*2750*/  HFMA2 R8, -RZ, RZ, 0, 0 ;  /* 0x00000000ff087431 */ /* 0x000fe200000001ff */
[----:B------:R-:W-:Y:S01]  /*2760*/  UMOV UR5, UR4 ;  /* 0x0000000400057c82 */ /* 0x000fe20008000000 */
[----:B------:R-:W-:Y:S01]  /*2770*/  I2FP.F32.U32 R7, UR4 ;  /* 0x0000000400077c45 */ /* 0x000fe20008201000 */
[----:B------:R-:W-:-:S02]  /*2780*/  UIADD3 UR4, UPT, UPT, UR4, -0x1, URZ ;  /* 0xffffffff04047890 */ /* 0x000fc4000fffe0ff */
[----:B------:R-:W-:Y:S01]  /*2790*/  UISETP.GT.U32.AND UP0, UPT, UR5, 0x1, UPT ;  /* 0x000000010500788c */ /* 0x000fe2000bf04070 */
[----:B------:R-:W-:Y:S01]  /*27a0*/  FADD R9, RZ, R9 ;  /* 0x00000009ff097221 */ /* 0x000fe20000000000 */
[----:B-12---:R-:W-:-:S09]  /*27b0*/  I2FP.F32.S32 R10, R10 ;  /* 0x0000000a000a7245 */ /* 0x006fd20000201400 */
.L_x_26:
        /* <DEDUP_REMOVED lines=13> */
.L_x_21:
[----:B------:R-:W-:Y:S01]  /*2890*/  FADD R20, R7, R0 ;  /* 0x0000000007147221 */ /* 0x000fe20000000000 */
[----:B------:R-:W-:Y:S01]  /*28a0*/  UMOV UR10, 0x88e368f1 ;  /* 0x88e368f1000a7882 */ /* 0x000fe20000000000 */
[----:B------:R-:W-:Y:S01]  /*28b0*/  UMOV UR11, 0x3ee4f8b5 ;  /* 0x3ee4f8b5000b7882 */ /* 0x000fe20000000000 */
[----:B------:R-:W-:Y:S01]  /*28c0*/  ISETP.NE.AND P1, PT, R8, RZ, PT ;  /* 0x000000ff0800720c */ /* 0x000fe20003f25270 */
[----:B------:R-:W0:Y:S01]  /*28d0*/  F2F.F64.F32 R2, R20 ;  /* 0x0000001400027310 */ /* 0x000e220000201800 */
[----:B------:R-:W-:Y:S01]  /*28e0*/  FADD R19, R20, -0.0049999998882412910461 ;  /* 0xbba3d70a14137421 */ /* 0x000fe20000000000 */
[----:B------:R-:W-:Y:S01]  /*28f0*/  ISETP.NE.AND P0, PT, R8, 0x63, PT ;  /* 0x000000630800780c */ /* 0x000fe20003f05270 */
[----:B------:R-:W-:Y:S01]  /*2900*/  FADD R15, R20, -0.0099999997764825820923 ;  /* 0xbc23d70a140f7421 */ /* 0x000fe20000000000 */
[----:B------:R-:W-:Y:S01]  /*2910*/  MOV R18, 0x3d1ba5e3 ;  /* 0x3d1ba5e300127802 */ /* 0x000fe20000000f00 */
[----:B-----5:R-:W-:-:S04]  /*2920*/  FADD R13, R12, R19 ;  /* 0x000000130c0d7221 */ /* 0x020fc80000000000 */
[----:B------:R-:W-:-:S04]  /*2930*/  FFMA R13, R13, R18, -4.2719998359680175781 ;  /* 0xc088b4390d0d7423 */ /* 0x000fc80000000012 */
[----:B------:R-:W-:Y:S01]  /*2940*/  FMUL R0, R13, UR6 ;  /* 0x000000060d007c20 */ /* 0x000fe20008400000 */
[----:B0-----:R-:W-:Y:S01]  /*2950*/  DADD R16, R2, -UR10 ;  /* 0x8000000a02107e29 */ /* 0x001fe20008000000 */
[----:B------:R-:W-:Y:S09]  /*2960*/  @!P0 F2F.F64.F32 R2, R15 ;  /* 0x0000000f00028310 */ /* 0x000ff20000201800 */
[----:B------:R-:W0:Y:S02]  /*2970*/  F2F.F32.F64 R17, R16 ;  /* 0x0000001000117310 */ /* 0x000e240000301000 */
[----:B0-----:R-:W-:-:S04]  /*2980*/  FSEL R23, R17, R20, !P1 ;  /* 0x0000001411177208 */ /* 0x001fc80004800000 */
[C---:B------:R-:W-:Y:S01]  /*2990*/  FSET.BF.GT.AND R22, R23.reuse, RZ, PT ;  /* 0x000000ff1716720a */ /* 0x040fe20003804000 */
[----:B------:R-:W-:Y:S01]  /*29a0*/  FADD R21, R12, R23 ;  /* 0x000000170c157221 */ /* 0x000fe20000000000 */
[----:B------:R-:W-:-:S03]  /*29b0*/  FSET.BF.LT.AND R23, R23, R10, PT ;  /* 0x0000000a1717720a */ /* 0x000fc60003801000 */
[----:B------:R-:W-:Y:S01]  /*29c0*/  FFMA R16, R21, R18, -4.2719998359680175781 ;  /* 0xc088b43915107423 */ /* 0x000fe20000000012 */
[----:B------:R-:W-:Y:S01]  /*29d0*/  FMUL R17, R11, R22 ;  /* 0x000000160b117220 */ /* 0x000fe20000400000 */
[----:B------:R0:W1:Y:S01]  /*29e0*/  FRND R21, R0 ;  /* 0x0000000000157307 */ /* 0x0000620000201000 */
[----:B------:R-:W-:Y:S02]  /*29f0*/  FADD R22, RZ, -R9 ;  /* 0x80000009ff167221 */ /* 0x000fe40000000000 */
[----:B------:R-:W-:Y:S02]  /*2a00*/  FSETP.NEU.AND P1, PT, R16, RZ, PT ;  /* 0x000000ff1000720b */ /* 0x000fe40003f2d000 */
[----:B------:R-:W-:Y:S01]  /*2a10*/  FFMA R22, R17, R23, R22 ;  /* 0x0000001711167223 */ /* 0x000fe20000000016 */
[----:B------:R-:W-:-:S10]  /*2a20*/  HFMA2 R23, -RZ, RZ, 1.875, 0 ;  /* 0x3f800000ff177431 */ /* 0x000fd400000001ff */
[----:B01----:R-:W-:Y:S05]  /*2a30*/  @!P1 BRA `(.L_x_22) ;  /* 0x0000000000649947 */ /* 0x003fea0003800000 */
[----:B------:R-:W-:-:S04]  /*2a40*/  FMUL R17, R16, UR6 ;  /* 0x0000000610117c20 */ /* 0x000fc80008400000 */
[----:B------:R-:W0:Y:S01]  /*2a50*/  FRND R26, R17 ;  /* 0x00000011001a7307 */ /* 0x000e220000201000 */
[----:B------:R-:W-:Y:S01]  /*2a60*/  FFMA R27, R16, UR6, -R17 ;  /* 0x00000006101b7c23 */ /* 0x000fe20008000811 */
[C---:B------:R-:W-:Y:S02]  /*2a70*/  FSETP.GEU.AND P3, PT, R17.reuse, RZ, PT ;  /* 0x000000ff1100720b */ /* 0x040fe40003f6e000 */
[C---:B------:R-:W-:Y:S02]  /*2a80*/  FSETP.GT.AND P2, PT, |R17|.reuse, 152, PT ;  /* 0x431800001100780b */ /* 0x040fe40003f44200 */
[----:B0-----:R-:W-:Y:S01]  /*2a90*/  FSETP.GT.AND P1, PT, R26, RZ, PT ;  /* 0x000000ff1a00720b */ /* 0x001fe20003f24000 */
[----:B------:R-:W-:Y:S01]  /*2aa0*/  FADD R23, R17, -R26 ;  /* 0x8000001a11177221 */ /* 0x000fe20000000000 */
[----:B------:R-:W-:Y:S01]  /*2ab0*/  FFMA R26, R16, UR7, R27 ;  /* 0x00000007101a7c23 */ /* 0x000fe2000800001b */
[----:B------:R-:W0:Y:S03]  /*2ac0*/  F2I.NTZ R17, R17 ;  /* 0x0000001100117305 */ /* 0x000e260000203100 */
        /* <DEDUP_REMOVED lines=16> */
.L_x_22:
[----:B------:R-:W-:Y:S01]  /*2bd0*/  @!P0 MOV R16, 0x88e368f1 ;  /* 0x88e368f100108802 */ /* 0x000fe20000000f00 */
[----:B------:R-:W-:Y:S01]  /*2be0*/  FFMA R26, R13, UR6, -R0 ;  /* 0x000000060d1a7c23 */ /* 0x000fe20008000800 */
[----:B------:R-:W-:Y:S01]  /*2bf0*/  @!P0 MOV R17, 0x3ee4f8b5 ;  /* 0x3ee4f8b500118802 */ /* 0x000fe20000000f00 */
[----:B------:R-:W-:Y:S01]  /*2c00*/  FADD R23, R23, 0.00050000002374872565269 ;  /* 0x3a03126f17177421 */ /* 0x000fe20000000000 */
[----:B------:R-:W-:Y:S02]  /*2c10*/  FSETP.GT.AND P1, PT, R21, RZ, PT ;  /* 0x000000ff1500720b */ /* 0x000fe40003f24000 */
[----:B------:R-:W-:Y:S01]  /*2c20*/  FSETP.NEU.AND P3, PT, R13, RZ, PT ;  /* 0x000000ff0d00720b */ /* 0x000fe20003f6d000 */
[----:B------:R-:W-:Y:S01]  /*2c30*/  FMUL R23, R23, R22 ;  /* 0x0000001617177220 */ /* 0x000fe20000400000 */
[----:B------:R-:W-:Y:S01]  /*2c40*/  @!P0 DADD R2, R2, R16 ;  /* 0x0000000002028229 */ /* 0x000fe20000000010 */
[----:B------:R-:W-:Y:S01]  /*2c50*/  SEL R22, RZ, 0x83000000, P1 ;  /* 0x83000000ff167807 */ /* 0x000fe20000800000 */
[----:B------:R-:W-:Y:S01]  /*2c60*/  FFMA R17, R13, UR7, R26 ;  /* 0x000000070d117c23 */ /* 0x000fe2000800001a */
[----:B------:R-:W-:Y:S01]  /*2c70*/  FADD R16, R0, -R21 ;  /* 0x8000001500107221 */ /* 0x000fe20000000000 */
[----:B------:R-:W-:Y:S01]  /*2c80*/  FSET.BF.GT.AND R20, R20, 0.0049999998882412910461, PT ;  /* 0x3ba3d70a1414780a */ /* 0x000fe20003804000 */
[----:B------:R0:W1:Y:S01]  /*2c90*/  F2I.NTZ R21, R0 ;  /* 0x0000000000157305 */ /* 0x0000620000203100 */
[----:B------:R-:W-:Y:S01]  /*2ca0*/  FSETP.GT.AND P1, PT, |R0|, 152, PT ;  /* 0x431800000000780b */ /* 0x000fe20003f24200 */
[----:B------:R-:W-:Y:S01]  /*2cb0*/  FADD R17, R17, R16 ;  /* 0x0000001011117221 */ /* 0x000fe20000000000 */
[----:B------:R-:W-:-:S02]  /*2cc0*/  MOV R16, 0x391fcb8e ;  /* 0x391fcb8e00107802 */ /* 0x000fc40000000f00 */
[----:B------:R-:W-:-:S03]  /*2cd0*/  FSETP.GEU.AND P2, PT, R0, RZ, PT ;  /* 0x000000ff0000720b */ /* 0x000fc60003f4e000 */
[C---:B------:R-:W-:Y:S01]  /*2ce0*/  FFMA R26, R17.reuse, R16, 0.0013391353422775864601 ;  /* 0x3aaf85ed111a7423 */ /* 0x040fe20000000010 */
[----:B------:R2:W3:Y:S01]  /*2cf0*/  @!P0 F2F.F32.F64 R3, R2 ;  /* 0x0000000200038310 */ /* 0x0004e20000301000 */
[----:B0-----:R-:W-:Y:S02]  /*2d00*/  MOV R0, 0x3f800000 ;  /* 0x3f80000000007802 */ /* 0x001fe40000000f00 */
[----:B------:R-:W-:Y:S01]  /*2d10*/  FFMA R26, R17, R26, 0.0096188392490148544312 ;  /* 0x3c1d9856111a7423 */ /* 0x000fe2000000001a */
[----:B-1----:R-:W-:-:S03]  /*2d20*/  LEA R21, R21, -R22, 0x17 ;  /* 0x8000001615157211 */ /* 0x002fc600078eb8ff */
[C---:B------:R-:W-:Y:S01]  /*2d30*/  FFMA R26, R17.reuse, R26, 0.055503588169813156128 ;  /* 0x3d6357bb111a7423 */ /* 0x040fe2000000001a */
[----:B------:R-:W-:Y:S01]  /*2d40*/  IADD3 R22, PT, PT, R22, 0x7f000000, RZ ;  /* 0x7f00000016167810 */ /* 0x000fe20007ffe0ff */
[----:B--2---:R-:W-:Y:S02]  /*2d50*/  FFMA R2, R14, R9, -R23 ;  /* 0x000000090e027223 */ /* 0x004fe40000000817 */
[C---:B------:R-:W-:Y:S02]  /*2d60*/  FFMA R26, R17.reuse, R26, 0.24022644758224487305 ;  /* 0x3e75fdec111a7423 */ /* 0x040fe4000000001a */
[----:B------:R-:W-:Y:S02]  /*2d70*/  FMUL R2, R2, -0.0099999997764825820923 ;  /* 0xbc23d70a02027820 */ /* 0x000fe40000400000 */
[----:B------:R-:W-:-:S04]  /*2d80*/  FFMA R26, R17, R26, 0.69314718246459960938 ;  /* 0x3f317218111a7423 */ /* 0x000fc8000000001a */
[----:B------:R-:W-:Y:S01]  /*2d90*/  FFMA R17, R17, R26, 1 ;  /* 0x3f80000011117423 */ /* 0x000fe2000000001a */
[----:B------:R-:W-:Y:S01]  /*2da0*/  FSET.BF.LT.AND R26, R19, R10, PT ;  /* 0x0000000a131a720a */ /* 0x000fe20003801000 */
[----:B------:R-:W-:Y:S02]  /*2db0*/  FMUL R19, R11, R20 ;  /* 0x000000140b137220 */ /* 0x000fe40000400000 */
[----:B------:R-:W-:Y:S01]  /*2dc0*/  FMUL R22, R17, R22 ;  /* 0x0000001611167220 */ /* 0x000fe20000400000 */
[----:B------:R-:W-:Y:S01]  /*2dd0*/  FFMA R17, R2, 0.5, R9 ;  /* 0x3f00000002117823 */ /* 0x000fe20000000009 */
[----:B------:R-:W-:Y:S02]  /*2de0*/  FMUL R19, R19, R26 ;  /* 0x0000001a13137220 */ /* 0x000fe40000400000 */
[----:B------:R-:W-:Y:S01]  /*2df0*/  FMUL R21, R22, R21 ;  /* 0x0000001516157220 */ /* 0x000fe20000400000 */
[----:B------:R-:W-:Y:S01]  /*2e00*/  FADD R20, RZ, -R17 ;  /* 0x80000011ff147221 */ /* 0x000fe20000000000 */
[----:B------:R-:W-:-:S03]  /*2e10*/  @P1 FSEL R21, RZ, +INF , !P2 ;  /* 0x7f800000ff151808 */ /* 0x000fc60005000000 */
[----:B------:R-:W-:Y:S01]  /*2e20*/  FADD R23, R20, R19 ;  /* 0x0000001314177221 */ /* 0x000fe20000000000 */
[----:B---3--:R-:W-:Y:S06]  /*2e30*/  @!P3 BRA `(.L_x_23) ;  /* 0x00000000000cb947 */ /* 0x008fec0003800000 */
[----:B------:R-:W-:Y:S02]  /*2e40*/  FSETP.NAN.AND P1, PT, |R13|, |R13|, PT ;  /* 0x4000000d0d00720b */ /* 0x000fe40003f28200 */
[----:B------:R-:W-:-:S11]  /*2e50*/  MOV R0, R21 ;  /* 0x0000001500007202 */ /* 0x000fd60000000f00 */
[----:B------:R-:W-:-:S07]  /*2e60*/  @P1 FADD R0, R13, 10 ;  /* 0x412000000d001421 */ /* 0x000fce0000000000 */
.L_x_23:
[----:B------:R-:W-:Y:S01]  /*2e70*/  FADD R0, R0, 0.00050000002374872565269 ;  /* 0x3a03126f00007421 */ /* 0x000fe20000000000 */
[----:B------:R-:W-:Y:S02]  /*2e80*/  @P0 MOV R3, R15 ;  /* 0x0000000f00030202 */ /* 0x000fe40000000f00 */
[----:B------:R-:W-:Y:S01]  /*2e90*/  MOV R15, 0x3f800000 ;  /* 0x3f800000000f7802 */ /* 0x000fe20000000f00 */
[----:B------:R-:W-:-:S04]  /*2ea0*/  FMUL R23, R0, R23 ;  /* 0x0000001700177220 */ /* 0x000fc80000400000 */
[----:B------:R-:W-:-:S04]  /*2eb0*/  FFMA R0, R14, R17, -R23 ;  /* 0x000000110e007223 */ /* 0x000fc80000000817 */
[----:B------:R-:W-:-:S04]  /*2ec0*/  FMUL R0, R0, -0.0099999997764825820923 ;  /* 0xbc23d70a00007820 */ /* 0x000fc80000400000 */
[----:B------:R-:W-:Y:S01]  /*2ed0*/  FFMA R17, R0, 0.5, R9 ;  /* 0x3f00000000117823 */ /* 0x000fe20000000009 */
[----:B------:R-:W-:Y:S06]  /*2ee0*/  @!P3 BRA `(.L_x_24) ;  /* 0x00000000000cb947 */ /* 0x000fec0003800000 */
[----:B------:R-:W-:Y:S02]  /*2ef0*/  FSETP.NAN.AND P0, PT, |R13|, |R13|, PT ;  /* 0x4000000d0d00720b */ /* 0x000fe40003f08200 */
[----:B------:R-:W-:-:S11]  /*2f00*/  MOV R15, R21 ;  /* 0x00000015000f7202 */ /* 0x000fd60000000f00 */
[----:B------:R-:W-:-:S07]  /*2f10*/  @P0 FADD R15, R13, 10 ;  /* 0x412000000d0f0421 */ /* 0x000fce0000000000 */
.L_x_24:
[----:B------:R-:W-:Y:S01]  /*2f20*/  FADD R13, R12, R3 ;  /* 0x000000030c0d7221 */ /* 0x000fe20000000000 */
[----:B------:R-:W-:Y:S01]  /*2f30*/  FADD R20, RZ, -R17 ;  /* 0x80000011ff147221 */ /* 0x000fe20000000000 */
[----:B------:R-:W-:Y:S02]  /*2f40*/  FADD R15, R15, 0.00050000002374872565269 ;  /* 0x3a03126f0f0f7421 */ /* 0x000fe40000000000 */
[----:B------:R-:W-:Y:S01]  /*2f50*/  FFMA R18, R13, R18, -4.2719998359680175781 ;  /* 0xc088b4390d127423 */ /* 0x000fe20000000012 */
[----:B------:R-:W-:-:S04]  /*2f60*/  FADD R20, R19, R20 ;  /* 0x0000001413147221 */ /* 0x000fc80000000000 */
[----:B------:R-:W-:Y:S01]  /*2f70*/  FSETP.NEU.AND P0, PT, R18, RZ, PT ;  /* 0x000000ff1200720b */ /* 0x000fe20003f0d000 */
[----:B------:R-:W-:-:S04]  /*2f80*/  FMUL R15, R15, R20 ;  /* 0x000000140f0f7220 */ /* 0x000fc80000400000 */
[----:B------:R-:W-:-:S04]  /*2f90*/  FFMA R15, R14, R17, -R15 ;  /* 0x000000110e0f7223 */ /* 0x000fc8000000080f */
[----:B------:R-:W-:Y:S01]  /*2fa0*/  FMUL R20, R15, -0.0099999997764825820923 ;  /* 0xbc23d70a0f147820 */ /* 0x000fe20000400000 */
[----:B------:R-:W-:-:S03]  /*2fb0*/  HFMA2 R15, -RZ, RZ, 1.875, 0 ;  /* 0x3f800000ff0f7431 */ /* 0x000fc600000001ff */
[----:B------:R-:W-:Y:S01]  /*2fc0*/  FADD R13, R20, R9 ;  /* 0x00000009140d7221 */ /* 0x000fe20000000000 */
[----:B------:R-:W-:Y:S06]  /*2fd0*/  @!P0 BRA `(.L_x_25) ;  /* 0x0000000000608947 */ /* 0x000fec0003800000 */
        /* <DEDUP_REMOVED lines=9> */
[----:B------:R-:W-:-:S04]  /*3070*/  FADD R17, R17, R26 ;  /* 0x0000001a11117221 */ /* 0x000fc80000000000 */
[----:B------:R-:W-:-:S04]  /*3080*/  FFMA R16, R17, R16, 0.0013391353422775864601 ;  /* 0x3aaf85ed11107423 */ /* 0x000fc80000000010 */
[----:B------:R-:W-:-:S04]  /*3090*/  FFMA R16, R17, R16, 0.0096188392490148544312 ;  /* 0x3c1d985611107423 */ /* 0x000fc80000000010 */
[----:B------:R-:W-:-:S04]  /*30a0*/  FFMA R16, R17, R16, 0.055503588169813156128 ;  /* 0x3d6357bb11107423 */ /* 0x000fc80000000010 */
[----:B------:R-:W-:Y:S01]  /*30b0*/  FFMA R22, R17, R16, 0.24022644758224487305 ;  /* 0x3e75fdec11167423 */ /* 0x000fe20000000010 */
[----:B------:R-:W-:Y:S02]  /*30c0*/  SEL R16, RZ, 0x83000000, P0 ;  /* 0x83000000ff107807 */ /* 0x000fe40000000000 */
[----:B------:R-:W-:Y:S01]  /*30d0*/  FSETP.GEU.AND P0, PT, R15, RZ, PT ;  /* 0x000000ff0f00720b */ /* 0x000fe20003f0e000 */
[----:B------:R-:W-:Y:S01]  /*30e0*/  FFMA R22, R17, R22, 0.69314718246459960938 ;  /* 0x3f31721811167423 */ /* 0x000fe20000000016 */
[----:B------:R-:W-:Y:S02]  /*30f0*/  IADD3 R21, PT, PT, R16, 0x7f000000, RZ ;  /* 0x7f00000010157810 */ /* 0x000fe40007ffe0ff */
[----:B-1----:R-:W-:Y:S01]  /*3100*/  LEA R19, R19, -R16, 0x17 ;  /* 0x8000001013137211 */ /* 0x002fe200078eb8ff */
[----:B------:R-:W-:Y:S01]  /*3110*/  FFMA R22, R17, R22, 1 ;  /* 0x3f80000011167423 */ /* 0x000fe20000000016 */
[----:B------:R-:W-:-:S03]  /*3120*/  FSEL R15, RZ, +INF , !P0 ;  /* 0x7f800000ff0f7808 */ /* 0x000fc60004000000 */
[----:B------:R-:W-:-:S04]  /*3130*/  FMUL R22, R21, R22 ;  /* 0x0000001615167220 */ /* 0x000fc80000400000 */
[----:B------:R-:W-:Y:S01]  /*3140*/  @!P1 FMUL R15, R19, R22 ;  /* 0x00000016130f9220 */ /* 0x000fe20000400000 */
[----:B------:R-:W-:-:S07]  /*3150*/  @P2 FADD R15, R18, 10 ;  /* 0x41200000120f2421 */ /* 0x000fce0000000000 */
.L_x_25:
[----:B------:R-:W-:Y:S01]  /*3160*/  FSET.BF.GT.AND R16, R3, RZ, PT ;  /* 0x000000ff0310720a */ /* 0x000fe20003804000 */
[----:B------:R-:W-:Y:S01]  /*3170*/  FADD R15, R15, 0.00050000002374872565269 ;  /* 0x3a03126f0f0f7421 */ /* 0x000fe20000000000 */
[----:B------:R-:W-:Y:S01]  /*3180*/  FSET.BF.LT.AND R17, R3, R10, PT ;  /* 0x0000000a0311720a */ /* 0x000fe20003801000 */
[----:B------:R-:W-:Y:S01]  /*3190*/  FADD R3, RZ, -R13 ;  /* 0x8000000dff037221 */ /* 0x000fe20000000000 */
[----:B------:R-:W-:Y:S01]  /*31a0*/  IADD3 R8, PT, PT, R8, 0x1, RZ ;  /* 0x0000000108087810 */ /* 0x000fe20007ffe0ff */
[----:B------:R-:W-:-:S03]  /*31b0*/  FMUL R16, R11, R16 ;  /* 0x000000100b107220 */ /* 0x000fc60000400000 */
[----:B------:R-:W-:Y:S01]  /*31c0*/  ISETP.NE.AND P0, PT, R8, 0x64, PT ;  /* 0x000000640800780c */ /* 0x000fe20003f05270 */
[----:B------:R-:W-:-:S04]  /*31d0*/  FFMA R16, R16, R17, R3 ;  /* 0x0000001110107223 */ /* 0x000fc80000000003 */
        /* <DEDUP_REMOVED lines=10> */
[----:B------:R-:W1:Y:S08]  /*3280*/  LDC.64 R2, c[0x0][0x3c0] ;  /* 0x0000f000ff027b82 */ /* 0x000e700000000a00 */
[----:B------:R-:W0:Y:S01]  /*3290*/  LDC.64 R6, c[0x0][0x3c8] ;  /* 0x0000f200ff067b82 */ /* 0x000e220000000a00 */
[----:B-1----:R-:W2:Y:S01]  /*32a0*/  LDG.E R9, desc[UR8][R2.64] ;  /* 0x0000000802097981 */ /* 0x002ea2000c1e1900 */
[----:B------:R-:W-:-:S04]  /*32b0*/  IMAD R13, R4, 0x66, RZ ;  /* 0x00000066040d7824 */ /* 0x000fc800078e02ff */
[----:B0-----:R-:W-:-:S05]  /*32c0*/  IMAD.WIDE.U32 R6, R13, 0x4, R6 ;  /* 0x000000040d067825 */ /* 0x001fca00078e0006 */
[----:B--2---:R0:W-:Y:S04]  /*32d0*/  STG.E desc[UR8][R6.64+0x190], R9 ;  /* 0x0001900906007986 */ /* 0x0041e8000c101908 */
[----:B------:R-:W2:Y:S01]  /*32e0*/  LDG.E R11, desc[UR8][R2.64+0x4] ;  /* 0x00000408020b7981 */ /* 0x000ea2000c1e1900 */
[----:B------:R-:W-:-:S03]  /*32f0*/  UMOV UR4, 0x32 ;  /* 0x0000003200047882 */ /* 0x000fc60000000000 */
[----:B--2---:R0:W-:Y:S02]  /*3300*/  STG.E desc[UR8][R6.64+0x194], R11 ;  /* 0x0001940b06007986 */ /* 0x0041e4000c101908 */
.L_x_42:
[----:B-1----:R-:W1:Y:S01]  /*3310*/  LDC.64 R14, c[0x0][0x3c8] ;  /* 0x0000f200ff0e7b82 */ /* 0x002e620000000a00 */
[----:B------:R-:W-:-:S04]  /*3320*/  MOV R0, UR4 ;  /* 0x0000000400007c02 */ /* 0x000fc80008000f00 */
[----:B0-----:R-:W-:-:S03]  /*3330*/  LEA R7, R0, R13, 0x1 ;  /* 0x0000000d00077211 */ /* 0x001fc600078e08ff */
[----:B------:R-:W0:Y:S08]  /*3340*/  LDC.64 R8, c[0x4][0x60] ;  /* 0x01001800ff087b82 */ /* 0x000e300000000a00 */
[----:B------:R-:W2:Y:S08]  /*3350*/  LDC.64 R16, c[0x4][0x8] ;  /* 0x01000200ff107b82 */ /* 0x000eb00000000a00 */
[----:B------:R-:W3:Y:S01]  /*3360*/  LDC.64 R18, c[0x4][RZ] ;  /* 0x01000000ff127b82 */ /* 0x000ee20000000a00 */
[----:B-1----:R-:W-:-:S05]  /*3370*/  IMAD.WIDE.U32 R14, R7, 0x4, R14 ;  /* 0x00000004070e7825 */ /* 0x002fca00078e000e */
[----:B------:R-:W4:Y:S02]  /*3380*/  LDG.E R0, desc[UR8][R14.64] ;  /* 0x000000080e007981 */ /* 0x000f24000c1e1900 */
[----:B------:R-:W1:Y:S02]  /*3390*/  LDC.64 R2, c[0x4][0x68] ;  /* 0x01001a00ff027b82 */ /* 0x000e640000000a00 */
[----:B0-----:R4:W4:Y:S04]  /*33a0*/  LDG.E R9, desc[UR8][R8.64] ;  /* 0x0000000808097981 */ /* 0x001928000c1e1900 */
[----:B------:R-:W4:Y:S04]  /*33b0*/  LDG.E R7, desc[UR8][R14.64+0x4] ;  /* 0x000004080e077981 */ /* 0x000f28000c1e1900 */
[----:B--2---:R0:W5:Y:S04]  /*33c0*/  LDG.E R12, desc[UR8][R16.64] ;  /* 0x00000008100c7981 */ /* 0x004168000c1e1900 */
[----:B---3--:R0:W5:Y:S04]  /*33d0*/  LDG.E R11, desc[UR8][R18.64] ;  /* 0x00000008120b7981 */ /* 0x008168000c1e1900 */
[----:B-1----:R0:W5:Y:S01]  /*33e0*/  LDG.E R10, desc[UR8][R2.64] ;  /* 0x00000008020a7981 */ /* 0x002162000c1e1900 */
[----:B------:R-:W-:Y:S01]  /*33f0*/  HFMA2 R6, -RZ, RZ, 0, 0 ;  /* 0x00000000ff067431 */ /* 0x000fe200000001ff */
[----:B------:R-:W-:Y:S01]  /*3400*/  UMOV UR5, UR4 ;  /* 0x0000000400057c82 */ /* 0x000fe20008000000 */
[----:B------:R-:W-:Y:S01]  /*3410*/  I2FP.F32.U32 R4, UR4 ;  /* 0x0000000400047c45 */ /* 0x000fe20008201000 */
[----:B------:R-:W-:-:S02]  /*3420*/  UIADD3 UR4, UPT, UPT, UR4, -0x1, URZ ;  /* 0xffffffff04047890 */ /* 0x000fc4000fffe0ff */
[----:B------:R-:W-:Y:S01]  /*3430*/  UISETP.GT.U32.AND UP0, UPT, UR5, 0x1, UPT ;  /* 0x000000010500788c */ /* 0x000fe2000bf04070 */
[----:B----4-:R-:W-:Y:S01]  /*3440*/  FADD R8, RZ, R0 ;  /* 0x00000000ff087221 */ /* 0x010fe20000000000 */
[----:B------:R-:W-:Y:S01]  /*3450*/  I2FP.F32.S32 R9, R9 ;  /* 0x0000000900097245 */ /* 0x000fe20000201400 */
[----:B0-----:R-:W-:-:S08]  /*3460*/  FADD R7, RZ, R7 ;  /* 0x00000007ff077221 */ /* 0x001fd00000000000 */
.L_x_41:
        /* <DEDUP_REMOVED lines=13> */
.L_x_28:
[----:B------:R-:W-:Y:S01]  /*3540*/  FADD R2, R4, R0 ;  /* 0x0000000004027221 */ /* 0x000fe20000000000 */
[----:B------:R-:W-:Y:S01]  /*3550*/  UMOV UR10, 0x88e368f1 ;  /* 0x88e368f1000a7882 */ /* 0x000fe20000000000 */
[----:B------:R-:W-:Y:S01]  /*3560*/  UMOV UR11, 0x3ee4f8b5 ;  /* 0x3ee4f8b5000b7882 */ /* 0x000fe20000000000 */
[----:B------:R-:W-:Y:S01]  /*3570*/  ISETP.NE.AND P0, PT, R6, RZ, PT ;  /* 0x000000ff0600720c */ /* 0x000fe20003f05270 */
[----:B------:R-:W0:Y:S01]  /*3580*/  F2F.F64.F32 R16, R2 ;  /* 0x0000000200107310 */ /* 0x000e220000201800 */
[----:B------:R-:W-:Y:S01]  /*3590*/  MOV R24, 0x3d1ba5e3 ;  /* 0x3d1ba5e300187802 */ /* 0x000fe20000000f00 */
[----:B------:R-:W-:Y:S01]  /*35a0*/  HFMA2 R23, -RZ, RZ, 1.3642578125, -3.279296875 ;  /* 0x3d75c28fff177431 */ /* 0x000fe200000001ff */
[----:B------:R-:W-:Y:S01]  /*35b0*/  MOV R22, 0x391fcb8e ;  /* 0x391fcb8e00167802 */ /* 0x000fe20000000f00 */
[----:B------:R-:W-:Y:S01]  /*35c0*/  HFMA2 R25, -RZ, RZ, 1.875, 0 ;  /* 0x3f800000ff197431 */ /* 0x000fe200000001ff */
[----:B0-----:R-:W-:-:S10]  /*35d0*/  DADD R16, R16, -UR10 ;  /* 0x8000000a10107e29 */ /* 0x001fd40008000000 */
[----:B------:R-:W0:Y:S02]  /*35e0*/  F2F.F32.F64 R17, R16 ;  /* 0x0000001000117310 */ /* 0x000e240000301000 */
[----:B0-----:R-:W-:-:S05]  /*35f0*/  FSEL R0, R17, R2, !P0 ;  /* 0x0000000211007208 */ /* 0x001fca0004000000 */
[----:B-----5:R-:W-:-:S04]  /*3600*/  FADD R20, R11, R0 ;  /* 0x000000000b147221 */ /* 0x020fc80000000000 */
[----:B------:R-:W-:-:S04]  /*3610*/  FFMA R3, R20, R24, -4.2719998359680175781 ;  /* 0xc088b43914037423 */ /* 0x000fc80000000018 */
[----:B------:R-:W-:-:S04]  /*3620*/  FMUL R26, R3, UR6 ;  /* 0x00000006031a7c20 */ /* 0x000fc80008400000 */
[----:B------:R-:W0:Y:S01]  /*3630*/  FRND R19, R26 ;  /* 0x0000001a00137307 */ /* 0x000e220000201000 */
[C---:B------:R-:W-:Y:S01]  /*3640*/  FFMA R18, R3.reuse, UR6, -R26 ;  /* 0x0000000603127c23 */ /* 0x040fe2000800081a */
[C---:B------:R-:W-:Y:S02]  /*3650*/  FSETP.GT.AND P0, PT, |R26|.reuse, 152, PT ;  /* 0x431800001a00780b */ /* 0x040fe40003f04200 */
[C---:B------:R-:W-:Y:S01]  /*3660*/  FSETP.GEU.AND P1, PT, R26.reuse, RZ, PT ;  /* 0x000000ff1a00720b */ /* 0x040fe20003f2e000 */
[----:B------:R-:W-:Y:S01]  /*3670*/  FFMA R18, R3, UR7, R18 ;  /* 0x0000000703127c23 */ /* 0x000fe20008000012 */
[----:B0-----:R-:W-:Y:S01]  /*3680*/  FADD R21, R26, -R19 ;  /* 0x800000131a157221 */ /* 0x001fe20000000000 */
[----:B------:R-:W-:-:S03]  /*3690*/  FSETP.GT.AND P2, PT, R19, RZ, PT ;  /* 0x000000ff1300720b */ /* 0x000fc60003f44000 */
[----:B------:R-:W-:Y:S01]  /*36a0*/  FADD R17, R18, R21 ;  /* 0x0000001512117221 */ /* 0x000fe20000000000 */
[----:B------:R-:W-:Y:S01]  /*36b0*/  FFMA R18, R20, R23, -5.2839097976684570312 ;  /* 0xc0a915ca14127423 */ /* 0x000fe20000000017 */
[----:B------:R-:W-:Y:S02]  /*36c0*/  SEL R19, RZ, 0x83000000, P2 ;  /* 0x83000000ff137807 */ /* 0x000fe40001000000 */
[C---:B------:R-:W-:Y:S02]  /*36d0*/  FFMA R16, R17.reuse, R22, 0.0013391353422775864601 ;  /* 0x3aaf85ed11107423 */ /* 0x040fe40000000016 */
[----:B------:R-:W-:Y:S02]  /*36e0*/  FSETP.NEU.AND P3, PT, R18, RZ, PT ;  /* 0x000000ff1200720b */ /* 0x000fe40003f6d000 */
[C---:B------:R-:W-:Y:S02]  /*36f0*/  FFMA R20, R17.reuse, R16, 0.0096188392490148544312 ;  /* 0x3c1d985611147423 */ /* 0x040fe40000000010 */
[----:B------:R0:W1:Y:S02]  /*3700*/  F2I.NTZ R16, R26 ;  /* 0x0000001a00107305 */ /* 0x0000640000203100 */
[----:B------:R-:W-:-:S04]  /*3710*/  FFMA R20, R17, R20, 0.055503588169813156128 ;  /* 0x3d6357bb11147423 */ /* 0x000fc80000000014 */
[----:B------:R-:W-:-:S04]  /*3720*/  FFMA R20, R17, R20, 0.24022644758224487305 ;  /* 0x3e75fdec11147423 */ /* 0x000fc80000000014 */
[----:B------:R-:W-:Y:S01]  /*3730*/  FFMA R20, R17, R20, 0.69314718246459960938 ;  /* 0x3f31721811147423 */ /* 0x000fe20000000014 */
[----:B0-----:R-:W-:Y:S06]  /*3740*/  @!P3 BRA `(.L_x_29) ;  /* 0x000000000064b947 */ /* 0x001fec0003800000 */
        /* <DEDUP_REMOVED lines=25> */
.L_x_29:
[----:B------:R-:W-:Y:S01]  /*38e0*/  FSETP.NEU.AND P2, PT, R3, RZ, PT ;  /* 0x000000ff0300720b */ /* 0x000fe20003f4d000 */
[----:B------:R-:W-:Y:S01]  /*38f0*/  FFMA R20, R17, R20, 1 ;  /* 0x3f80000011147423 */ /* 0x000fe20000000014 */
[--C-:B------:R-:W-:Y:S01]  /*3900*/  FADD R17, R7, -R8.reuse ;  /* 0x8000000807117221 */ /* 0x100fe20000000000 */
[----:B------:R-:W-:Y:S01]  /*3910*/  IADD3 R21, PT, PT, R19, 0x7f000000, RZ ;  /* 0x7f00000013157810 */ /* 0x000fe20007ffe0ff */
[----:B------:R-:W-:Y:S01]  /*3920*/  FADD R25, R25, 0.00060000002849847078323 ;  /* 0x3a1d495219197421 */ /* 0x000fe20000000000 */
[----:B-1----:R-:W-:Y:S01]  /*3930*/  LEA R19, R16, -R19, 0x17 ;  /* 0x8000001310137211 */ /* 0x002fe200078eb8ff */
[----:B------:R-:W-:Y:S01]  /*3940*/  FADD R16, RZ, R17 ;  /* 0x00000011ff107221 */ /* 0x000fe20000000000 */
[----:B------:R-:W-:Y:S01]  /*3950*/  MOV R18, 0x3f800000 ;  /* 0x3f80000000127802 */ /* 0x000fe20000000f00 */
[----:B------:R-:W-:Y:S01]  /*3960*/  FMUL R20, R20, R21 ;  /* 0x0000001514147220 */ /* 0x000fe20000400000 */
[----:B------:R-:W-:Y:S01]  /*3970*/  FADD R21, RZ, -R8 ;  /* 0x80000008ff157221 */ /* 0x000fe20000000000 */
[----:B------:R-:W-:Y:S01]  /*3980*/  FMUL R25, R25, R16 ;  /* 0x0000001019197220 */ /* 0x000fe20000400000 */
[----:B------:R-:W-:Y:S01]  /*3990*/  FADD R16, R2, -0.0049999998882412910461 ;  /* 0xbba3d70a02107421 */ /* 0x000fe20000000000 */
[----:B------:R-:W-:Y:S01]  /*39a0*/  FMUL R17, R20, R19 ;  /* 0x0000001314117220 */ /* 0x000fe20000400000 */
[----:B------:R-:W-:Y:S01]  /*39b0*/  FADD R20, RZ, R21 ;  /* 0x00000015ff147221 */ /* 0x000fe20000000000 */
[----:B------:R-:W-:Y:S01]  /*39c0*/  FFMA R26, R12, R8, -R25 ;  /* 0x000000080c1a7223 */ /* 0x000fe20000000819 */
[----:B------:R-:W-:Y:S01]  /*39d0*/  @P0 FSEL R17, RZ, +INF , !P1 ;  /* 0x7f800000ff110808 */ /* 0x000fe20004800000 */
[----:B------:R-:W-:Y:S06]  /*39e0*/  @!P2 BRA `(.L_x_30) ;  /* 0x00000000000ca947 */ /* 0x000fec0003800000 */
[----:B------:R-:W-:Y:S02]  /*39f0*/  FSETP.NAN.AND P0, PT, |R3|, |R3|, PT ;  /* 0x400000030300720b */ /* 0x000fe40003f08200 */
[----:B------:R-:W-:-:S11]  /*3a00*/  MOV R18, R17 ;  /* 0x0000001100127202 */ /* 0x000fd60000000f00 */
[----:B------:R-:W-:-:S07]  /*3a10*/  @P0 FADD R18, R3, 10 ;  /* 0x4120000003120421 */ /* 0x000fce0000000000 */
.L_x_30:
[----:B------:R-:W-:Y:S01]  /*3a20*/  FADD R21, R18, 0.00050000002374872565269 ;  /* 0x3a03126f12157421 */ /* 0x000fe20000000000 */
[----:B------:R-:W-:Y:S02]  /*3a30*/  HFMA2 R19, -RZ, RZ, 1.875, 0 ;  /* 0x3f800000ff137431 */ /* 0x000fe400000001ff */
[----:B------:R-:W-:Y:S01]  /*3a40*/  FADD R18, R11, R16 ;  /* 0x000000100b127221 */ /* 0x000fe20000000000 */
[----:B------:R-:W-:Y:S01]  /*3a50*/  FSET.BF.GT.AND R25, R0, RZ, PT ;  /* 0x000000ff0019720a */ /* 0x000fe20003804000 */
[----:B------:R-:W-:Y:S01]  /*3a60*/  FFMA R21, -R21, R20, R26 ;  /* 0x0000001415157223 */ /* 0x000fe2000000011a */
[----:B------:R-:W-:Y:S06]  /*3a70*/  @!P2 BRA `(.L_x_31) ;  /* 0x00000000000ca947 */ /* 0x000fec0003800000 */
[----:B------:R-:W-:Y:S02]  /*3a80*/  FSETP.NAN.AND P0, PT, |R3|, |R3|, PT ;  /* 0x400000030300720b */ /* 0x000fe40003f08200 */
[----:B------:R-:W-:-:S11]  /*3a90*/  MOV R19, R17 ;  /* 0x0000001100137202 */ /* 0x000fd60000000f00 */
[----:B------:R-:W-:-:S07]  /*3aa0*/  @P0 FADD R19, R3, 10 ;  /* 0x4120000003130421 */ /* 0x000fce0000000000 */
.L_x_31:
[----:B------:R-:W-:Y:S01]  /*3ab0*/  FFMA R17, R18, R23, -5.2839097976684570312 ;  /* 0xc0a915ca12117423 */ /* 0x000fe20000000017 */
[----:B------:R-:W-:Y:S01]  /*3ac0*/  FSET.BF.LT.AND R0, R0, R9, PT ;  /* 0x000000090000720a */ /* 0x000fe20003801000 */
[----:B------:R-:W-:Y:S01]  /*3ad0*/  FMUL R25, R10, R25 ;  /* 0x000000190a197220 */ /* 0x000fe20000400000 */
[----:B------:R-:W-:Y:S01]  /*3ae0*/  FADD R3, RZ, -R7 ;  /* 0x80000007ff037221 */ /* 0x000fe20000000000 */
[----:B------:R-:W-:Y:S01]  /*3af0*/  FMUL R26, R17, UR6 ;  /* 0x00000006111a7c20 */ /* 0x000fe20008400000 */
[----:B------:R-:W-:Y:S01]  /*3b00*/  FADD R19, R19, 0.00050000002374872565269 ;  /* 0x3a03126f13137421 */ /* 0x000fe20000000000 */
[----:B------:R-:W-:Y:S01]  /*3b10*/  FMUL R25, R0, R25 ;  /* 0x0000001900197220 */ /* 0x000fe20000400000 */
[----:B------:R-:W-:Y:S01]  /*3b20*/  FADD R20, RZ, R3 ;  /* 0x00000003ff147221 */ /* 0x000fe20000000000 */
[----:B------:R-:W0:Y:S01]  /*3b30*/  FRND R0, R26 ;  /* 0x0000001a00007307 */ /* 0x000e220000201000 */
[----:B------:R-:W-:Y:S01]  /*3b40*/  FFMA R3, R18, R24, -4.2719998359680175781 ;  /* 0xc088b43912037423 */ /* 0x000fe20000000018 */
[----:B------:R-:W-:Y:S01]  /*3b50*/  FFMA R28, R12, R7, -R25 ;  /* 0x000000070c1c7223 */ /* 0x000fe20000000819 */
[C---:B------:R-:W-:Y:S01]  /*3b60*/  FSETP.GT.AND P4, PT, |R26|.reuse, 152, PT ;  /* 0x431800001a00780b */ /* 0x040fe20003f84200 */
[----:B------:R-:W-:Y:S01]  /*3b70*/  FMUL R21, R21, -0.0099999997764825820923 ;  /* 0xbc23d70a15157820 */ /* 0x000fe20000400000 */
[----:B------:R-:W-:Y:S01]  /*3b80*/  FSETP.GEU.AND P3, PT, R26, RZ, PT ;  /* 0x000000ff1a00720b */ /* 0x000fe20003f6e000 */
[----:B------:R-:W-:Y:S01]  /*3b90*/  FFMA R20, R19, -R20, R28 ;  /* 0x8000001413147223 */ /* 0x000fe2000000001c */
[----:B------:R-:W-:Y:S01]  /*3ba0*/  FFMA R28, R17, UR6, -R26 ;  /* 0x00000006111c7c23 */ /* 0x000fe2000800081a */
[----:B------:R-:W-:-:S02]  /*3bb0*/  FMUL R18, R3, UR6 ;  /* 0x0000000603127c20 */ /* 0x000fc40008400000 */
[----:B------:R-:W-:Y:S01]  /*3bc0*/  FMUL R20, R20, -0.0099999997764825820923 ;  /* 0xbc23d70a14147820 */ /* 0x000fe20000400000 */
[----:B------:R-:W-:Y:S02]  /*3bd0*/  FFMA R19, R17, UR7, R28 ;  /* 0x0000000711137c23 */ /* 0x000fe4000800001c */
[----:B------:R-:W-:Y:S01]  /*3be0*/  FSETP.GT.AND P2, PT, |R18|, 152, PT ;  /* 0x431800001200780b */ /* 0x000fe20003f44200 */
[----:B0-----:R-:W-:Y:S01]  /*3bf0*/  FADD R28, R26, -R0 ;  /* 0x800000001a1c7221 */ /* 0x001fe20000000000 */
[----:B------:R-:W-:Y:S01]  /*3c00*/  FSETP.GT.AND P0, PT, R0, RZ, PT ;  /* 0x000000ff0000720b */ /* 0x000fe20003f04000 */
[----:B------:R-:W0:Y:S01]  /*3c10*/  F2I.NTZ R26, R26 ;  /* 0x0000001a001a7305 */ /* 0x000e220000203100 */
[----:B------:R-:W-:Y:S01]  /*3c20*/  FSETP.GEU.AND P1, PT, R18, RZ, PT ;  /* 0x000000ff1200720b */ /* 0x000fe20003f2e000 */
[----:B------:R-:W-:Y:S01]  /*3c30*/  FADD R19, R19, R28 ;  /* 0x0000001c13137221 */ /* 0x000fe20000000000 */
[----:B------:R-:W-:-:S03]  /*3c40*/  SEL R27, RZ, 0x83000000, P0 ;  /* 0x83000000ff1b7807 */ /* 0x000fc60000000000 */
[----:B------:R-:W-:-:S04]  /*3c50*/  FFMA R28, R19, R22, 0.0013391353422775864601 ;  /* 0x3aaf85ed131c7423 */ /* 0x000fc80000000016 */
[----:B------:R-:W-:-:S04]  /*3c60*/  FFMA R28, R19, R28, 0.0096188392490148544312 ;  /* 0x3c1d9856131c7423 */ /* 0x000fc8000000001c */
[----:B------:R-:W-:Y:S01]  /*3c70*/  FFMA R28, R19, R28, 0.055503588169813156128 ;  /* 0x3d6357bb131c7423 */ /* 0x000fe2000000001c */
[----:B0-----:R-:W-:Y:S01]  /*3c80*/  LEA R0, R26, -R27, 0x17 ;  /* 0x8000001b1a007211 */ /* 0x001fe200078eb8ff */
[----:B------:R-:W-:Y:S02]  /*3c90*/  FFMA R26, R3, UR6, -R18 ;  /* 0x00000006031a7c23 */ /* 0x000fe40008000812 */
[----:B------:R-:W-:-:S04]  /*3ca0*/  FFMA R28, R19, R28, 0.24022644758224487305 ;  /* 0x3e75fdec131c7423 */ /* 0x000fc8000000001c */
[----:B------:R-:W-:-:S04]  /*3cb0*/  FFMA R28, R19, R28, 0.69314718246459960938 ;  /* 0x3f317218131c7423 */ /* 0x000fc8000000001c */
[----:B------:R-:W-:Y:S01]  /*3cc0*/  FFMA R25, R19, R28, 1 ;  /* 0x3f80000013197423 */ /* 0x000fe2000000001c */
[----:B------:R-:W-:Y:S01]  /*3cd0*/  IADD3 R28, PT, PT, R27, 0x7f000000, RZ ;  /* 0x7f0000001b1c7810 */ /* 0x000fe20007ffe0ff */
[----:B------:R-:W0:Y:S04]  /*3ce0*/  FRND R19, R18 ;  /* 0x0000001200137307 */ /* 0x000e280000201000 */
[----:B------:R-:W-:-:S04]  /*3cf0*/  FMUL R25, R25, R28 ;  /* 0x0000001c19197220 */ /* 0x000fc80000400000 */
[----:B------:R-:W-:Y:S01]  /*3d00*/  FMUL R0, R25, R0 ;  /* 0x0000000019007220 */ /* 0x000fe20000400000 */
[----:B------:R-:W-:Y:S02]  /*3d10*/  @P4 FSEL R0, RZ, +INF , !P3 ;  /* 0x7f800000ff004808 */ /* 0x000fe40005800000 */
[----:B0-----:R-:W-:Y:S01]  /*3d20*/  FSETP.GT.AND P0, PT, R19, RZ, PT ;  /* 0x000000ff1300720b */ /* 0x001fe20003f04000 */
[----:B------:R-:W-:Y:S01]  /*3d30*/  FADD R28, R18, -R19 ;  /* 0x80000013121c7221 */ /* 0x000fe20000000000 */
[----:B------:R-:W-:Y:S02]  /*3d40*/  FFMA R19, R3, UR7, R26 ;  /* 0x0000000703137c23 */ /* 0x000fe4000800001a */
[----:B------:R-:W-:Y:S02]  /*3d50*/  SEL R25, RZ, 0x83000000, P0 ;  /* 0x83000000ff197807 */ /* 0x000fe40000000000 */
[----:B------:R-:W-:Y:S01]  /*3d60*/  FADD R19, R19, R28 ;  /* 0x0000001c13137221 */ /* 0x000fe20000000000 */
[----:B------:R-:W-:-:S02]  /*3d70*/  FSETP.NEU.AND P0, PT, R17, RZ, PT ;  /* 0x000000ff1100720b */ /* 0x000fc40003f0d000 */
[----:B------:R-:W-:Y:S01]  /*3d80*/  IADD3 R28, PT, PT, R25, 0x7f000000, RZ ;  /* 0x7f000000191c7810 */ /* 0x000fe20007ffe0ff */
[----:B------:R-:W-:-:S04]  /*3d90*/  FFMA R26, R19, R22, 0.0013391353422775864601 ;  /* 0x3aaf85ed131a7423 */ /* 0x000fc80000000016 */
[----:B------:R-:W-:-:S04]  /*3da0*/  FFMA R26, R19, R26, 0.0096188392490148544312 ;  /* 0x3c1d9856131a7423 */ /* 0x000fc8000000001a */
[----:B------:R-:W-:-:S04]  /*3db0*/  FFMA R26, R19, R26, 0.055503588169813156128 ;  /* 0x3d6357bb131a7423 */ /* 0x000fc8000000001a */
[----:B------:R-:W-:-:S04]  /*3dc0*/  FFMA R26, R19, R26, 0.24022644758224487305 ;  /* 0x3e75fdec131a7423 */ /* 0x000fc8000000001a */
[----:B------:R-:W-:-:S04]  /*3dd0*/  FFMA R26, R19, R26, 0.69314718246459960938 ;  /* 0x3f317218131a7423 */ /* 0x000fc8000000001a */
[----:B------:R-:W-:Y:S02]  /*3de0*/  FFMA R19, R19, R26, 1 ;  /* 0x3f80000013137423 */ /* 0x000fe4000000001a */
[----:B------:R0:W1:Y:S02]  /*3df0*/  F2I.NTZ R26, R18 ;  /* 0x00000012001a7305 */ /* 0x0000640000203100 */
[----:B------:R-:W-:Y:S01]  /*3e00*/  FMUL R19, R19, R28 ;  /* 0x0000001c13137220 */ /* 0x000fe20000400000 */
[----:B0-----:R-:W-:Y:S01]  /*3e10*/  FFMA R18, R20, 0.5, R7 ;  /* 0x3f00000014127823 */ /* 0x001fe20000000007 */
[----:B-1----:R-:W-:-:S05]  /*3e20*/  LEA R26, R26, -R25, 0x17 ;  /* 0x800000191a1a7211 */ /* 0x002fca00078eb8ff */
[----:B------:R-:W-:Y:S01]  /*3e30*/  FMUL R25, R19, R26 ;  /* 0x0000001a13197220 */ /* 0x000fe20000400000 */
[----:B------:R-:W-:Y:S01]  /*3e40*/  FFMA R19, R21, 0.5, R8 ;  /* 0x3f00000015137823 */ /* 0x000fe20000000008 */
[----:B------:R-:W-:Y:S01]  /*3e50*/  MOV R26, 0x3f800000 ;  /* 0x3f800000001a7802 */ /* 0x000fe20000000f00 */
[----:B------:R-:W-:Y:S06]  /*3e60*/  @!P0 BRA `(.L_x_32) ;  /* 0x00000000000c8947 */ /* 0x000fec0003800000 */
[----:B------:R-:W-:Y:S02]  /*3e70*/  FSETP.NAN.AND P3, PT, |R17|, |R17|, PT ;  /* 0x400000111100720b */ /* 0x000fe40003f68200 */
[----:B------:R-:W-:-:S11]  /*3e80*/  MOV R26, R0 ;  /* 0x00000000001a7202 */ /* 0x000fd60000000f00 */
[----:B------:R-:W-:-:S07]  /*3e90*/  @P3 FADD R26, R17, 10 ;  /* 0x41200000111a3421 */ /* 0x000fce0000000000 */
.L_x_32:
[----:B------:R-:W-:Y:S01]  /*3ea0*/  FADD R27, -R19, R18 ;  /* 0x00000012131b7221 */ /* 0x000fe20000000100 */
[----:B------:R-:W-:Y:S01]  /*3eb0*/  FSETP.NEU.AND P3, PT, R3, RZ, PT ;  /* 0x000000ff0300720b */ /* 0x000fe20003f6d000 */
[----:B------:R-:W-:Y:S01]  /*3ec0*/  FADD R26, R26, 0.00060000002849847078323 ;  /* 0x3a1d49521a1a7421 */ /* 0x000fe20000000000 */
[----:B------:R-:W-:Y:S01]  /*3ed0*/  @P2 FSEL R25, RZ, +INF , !P1 ;  /* 0x7f800000ff192808 */ /* 0x000fe20004800000 */
[----:B------:R-:W-:-:S04]  /*3ee0*/  FADD R27, RZ, R27 ;  /* 0x0000001bff1b7221 */ /* 0x000fc80000000000 */
[----:B------:R-:W-:-:S04]  /*3ef0*/  FMUL R27, R26, R27 ;  /* 0x0000001b1a1b7220 */ /* 0x000fc80000400000 */
[----:B------:R-:W-:Y:S01]  /*3f00*/  FFMA R26, R12, R19, -R27 ;  /* 0x000000130c1a7223 */ /* 0x000fe2000000081b */
[----:B------:R-:W-:Y:S01]  /*3f10*/  FADD R27, RZ, -R19 ;  /* 0x80000013ff1b7221 */ /* 0x000fe20000000000 */
[----:B------:R-:W-:Y:S01]  /*3f20*/  HFMA2 R19, -RZ, RZ, 1.875, 0 ;  /* 0x3f800000ff137431 */ /* 0x000fe200000001ff */
[----:B------:R-:W-:Y:S06]  /*3f30*/  @!P3 BRA `(.L_x_33) ;  /* 0x00000000000cb947 */ /* 0x000fec0003800000 */
[----:B------:R-:W-:Y:S02]  /*3f40*/  FSETP.NAN.AND P1, PT, |R3|, |R3|, PT ;  /* 0x400000030300720b */ /* 0x000fe40003f28200 */
[----:B------:R-:W-:-:S11]  /*3f50*/  MOV R19, R25 ;  /* 0x0000001900137202 */ /* 0x000fd60000000f00 */
[----:B------:R-:W-:-:S07]  /*3f60*/  @P1 FADD R19, R3, 10 ;  /* 0x4120000003131421 */ /* 0x000fce0000000000 */
.L_x_33:
[----:B------:R-:W-:Y:S01]  /*3f70*/  FADD R27, RZ, R27 ;  /* 0x0000001bff1b7221 */ /* 0x000fe20000000000 */
[----:B------:R-:W-:Y:S01]  /*3f80*/  FADD R19, R19, 0.00050000002374872565269 ;  /* 0x3a03126f13137421 */ /* 0x000fe20000000000 */
[----:B------:R-:W-:-:S03]  /*3f90*/  FSET.BF.LT.AND R16, R16, R9, PT ;  /* 0x000000091010720a */ /* 0x000fc60003801000 */
[----:B------:R-:W-:Y:S01]  /*3fa0*/  FFMA R19, -R19, R27, R26 ;  /* 0x0000001b13137223 */ /* 0x000fe2000000011a */
[----:B------:R-:W-:-:S05]  /*3fb0*/  FSET.BF.GT.AND R27, R2, 0.0049999998882412910461, PT ;  /* 0x3ba3d70a021b780a */ /* 0x000fca0003804000 */
[----:B------:R-:W-:-:S04]  /*3fc0*/  FMUL R27, R10, R27 ;  /* 0x0000001b0a1b7220 */ /* 0x000fc80000400000 */
[----:B------:R-:W-:Y:S01]  /*3fd0*/  FMUL R27, R27, R16 ;  /* 0x000000101b1b7220 */ /* 0x000fe20000400000 */
[----:B------:R-:W-:Y:S01]  /*3fe0*/  MOV R16, 0x3f800000 ;  /* 0x3f80000000107802 */ /* 0x000fe20000000f00 */
[----:B------:R-:W-:Y:S06]  /*3ff0*/  @!P3 BRA `(.L_x_34) ;  /* 0x00000000000cb947 */ /* 0x000fec0003800000 */
[----:B------:R-:W-:Y:S02]  /*4000*/  FSETP.NAN.AND P1, PT, |R3|, |R3|, PT ;  /* 0x400000030300720b */ /* 0x000fe40003f28200 */
[----:B------:R-:W-:-:S11]  /*4010*/  MOV R16, R25 ;  /* 0x0000001900107202 */ /* 0x000fd60000000f00 */
[----:B------:R-:W-:-:S07]  /*4020*/  @P1 FADD R16, R3, 10 ;  /* 0x4120000003101421 */ /* 0x000fce0000000000 */
.L_x_34:
[----:B------:R-:W-:Y:S01]  /*4030*/  FADD R26, RZ, -R18 ;  /* 0x80000012ff1a7221 */ /* 0x000fe20000000000 */
[----:B------:R-:W-:Y:S01]  /*4040*/  FFMA R18, R12, R18, -R27 ;  /* 0x000000120c127223 */ /* 0x000fe2000000081b */
[----:B------:R-:W-:Y:S02]  /*4050*/  FADD R16, R16, 0.00050000002374872565269 ;  /* 0x3a03126f10107421 */ /* 0x000fe40000000000 */
[----:B------:R-:W-:Y:S01]  /*4060*/  FADD R29, RZ, R26 ;  /* 0x0000001aff1d7221 */ /* 0x000fe20000000000 */
[----:B------:R-:W-:-:S03]  /*4070*/  HFMA2 R26, -RZ, RZ, 1.875, 0 ;  /* 0x3f800000ff1a7431 */ /* 0x000fc600000001ff */
[----:B------:R-:W-:Y:S01]  /*4080*/  FFMA R18, R16, -R29, R18 ;  /* 0x8000001d10127223 */ /* 0x000fe20000000012 */
[----:B------:R-:W-:Y:S06]  /*4090*/  @!P0 BRA `(.L_x_35) ;  /* 0x00000000000c8947 */ /* 0x000fec0003800000 */
[----:B------:R-:W-:Y:S02]  /*40a0*/  FSETP.NAN.AND P0, PT, |R17|, |R17|, PT ;  /* 0x400000111100720b */ /* 0x000fe40003f08200 */
[----:B------:R-:W-:-:S11]  /*40b0*/  MOV R26, R0 ;  /* 0x00000000001a7202 */ /* 0x000fd60000000f00 */
[----:B------:R-:W-:-:S07]  /*40c0*/  @P0 FADD R26, R17, 10 ;  /* 0x41200000111a0421 */ /* 0x000fce0000000000 */
.L_x_35:
[----:B------:R-:W-:Y:S01]  /*40d0*/  FMUL R18, R18, -0.0099999997764825820923 ;  /* 0xbc23d70a12127820 */ /* 0x000fe20000400000 */
[----:B------:R-:W-:Y:S01]  /*40e0*/  FMUL R19, R19, -0.0099999997764825820923 ;  /* 0xbc23d70a13137820 */ /* 0x000fe20000400000 */
[----:B------:R-:W-:Y:S02]  /*40f0*/  FADD R26, R26, 0.00060000002849847078323 ;  /* 0x3a1d49521a1a7421 */ /* 0x000fe40000000000 */
[----:B------:R-:W-:Y:S01]  /*4100*/  FFMA R16, R18, 0.5, R7 ;  /* 0x3f00000012107823 */ /* 0x000fe20000000007 */
[----:B------:R-:W-:-:S04]  /*4110*/  FFMA R17, R19, 0.5, R8 ;  /* 0x3f00000013117823 */ /* 0x000fc80000000008 */
[----:B------:R-:W-:-:S04]  /*4120*/  FADD R0, -R17, R16 ;  /* 0x0000001011007221 */ /* 0x000fc80000000100 */
[----:B------:R-:W-:-:S04]  /*4130*/  FADD R29, RZ, R0 ;  /* 0x00000000ff1d7221 */ /* 0x000fc80000000000 */
[----:B------:R-:W-:Y:S01]  /*4140*/  FMUL R29, R26, R29 ;  /* 0x0000001d1a1d7220 */ /* 0x000fe20000400000 */
[----:B------:R-:W-:-:S03]  /*4150*/  FADD R26, RZ, -R17 ;  /* 0x80000011ff1a7221 */ /* 0x000fc60000000000 */
[----:B------:R-:W-:Y:S01]  /*4160*/  FFMA R0, R12, R17, -R29 ;  /* 0x000000110c007223 */ /* 0x000fe2000000081d */
[----:B------:R-:W-:Y:S01]  /*4170*/  MOV R17, 0x3f800000 ;  /* 0x3f80000000117802 */ /* 0x000fe20000000f00 */
[----:B------:R-:W-:Y:S06]  /*4180*/  @!P3 BRA `(.L_x_36) ;  /* 0x00000000000cb947 */ /* 0x000fec0003800000 */
[----:B------:R-:W-:Y:S02]  /*4190*/  FSETP.NAN.AND P0, PT, |R3|, |R3|, PT ;  /* 0x400000030300720b */ /* 0x000fe40003f08200 */
[----:B------:R-:W-:-:S11]  /*41a0*/  MOV R17, R25 ;  /* 0x0000001900117202 */ /* 0x000fd60000000f00 */
[----:B------:R-:W-:-:S07]  /*41b0*/  @P0 FADD R17, R3, 10 ;  /* 0x4120000003110421 */ /* 0x000fce0000000000 */
.L_x_36:
[----:B------:R-:W-:Y:S01]  /*41c0*/  FADD R17, R17, 0.00050000002374872565269 ;  /* 0x3a03126f11117421 */ /* 0x000fe20000000000 */
[----:B------:R-:W-:Y:S01]  /*41d0*/  FADD R26, RZ, R26 ;  /* 0x0000001aff1a7221 */ /* 0x000fe20000000000 */
[----:B------:R-:W-:-:S03]  /*41e0*/  ISETP.NE.AND P0, PT, R6, 0x63, PT ;  /* 0x000000630600780c */ /* 0x000fc60003f05270 */
[----:B------:R-:W-:Y:S01]  /*41f0*/  FFMA R0, -R17, R26, R0 ;  /* 0x0000001a11007223 */ /* 0x000fe20000000100 */
[----:B------:R-:W-:Y:S01]  /*4200*/  HFMA2 R17, -RZ, RZ, 1.875, 0 ;  /* 0x3f800000ff117431 */ /* 0x000fe200000001ff */
[----:B------:R-:W-:Y:S08]  /*4210*/  @!P3 BRA `(.L_x_37) ;  /* 0x00000000000cb947 */ /* 0x000ff00003800000 */
[----:B------:R-:W-:Y:S02]  /*4220*/  FSETP.NAN.AND P1, PT, |R3|, |R3|, PT ;  /* 0x400000030300720b */ /* 0x000fe40003f28200 */
[----:B------:R-:W-:-:S11]  /*4230*/  MOV R17, R25 ;  /* 0x0000001900117202 */ /* 0x000fd60000000f00 */
[----:B------:R-:W-:-:S07]  /*4240*/  @P1 FADD R17, R3, 10 ;  /* 0x4120000003111421 */ /* 0x000fce0000000000 */
.L_x_37:
[----:B------:R-:W-:Y:S01]  /*4250*/  FADD R25, R2, -0.0099999997764825820923 ;  /* 0xbc23d70a02197421 */ /* 0x000fe20000000000 */
[----:B------:R-:W-:Y:S01]  /*4260*/  FFMA R26, R12, R16, -R27 ;  /* 0x000000100c1a7223 */ /* 0x000fe2000000081b */
[----:B------:R-:W-:Y:S01]  /*4270*/  FADD R16, RZ, -R16 ;  /* 0x80000010ff107221 */ /* 0x000fe20000000000 */
[----:B------:R-:W-:Y:S01]  /*4280*/  FADD R17, R17, 0.00050000002374872565269 ;  /* 0x3a03126f11117421 */ /* 0x000fe20000000000 */
[----:B------:R-:W0:Y:S02]  /*4290*/  @!P0 F2F.F64.F32 R2, R25 ;  /* 0x0000001900028310 */ /* 0x000e240000201800 */
[----:B------:R-:W-:-:S04]  /*42a0*/  FADD R16, RZ, R16 ;  /* 0x00000010ff107221 */ /* 0x000fc80000000000 */
[----:B------:R-:W-:Y:S01]  /*42b0*/  FFMA R26, R17, -R16, R26 ;  /* 0x80000010111a7223 */ /* 0x000fe2000000001a */
[----:B------:R-:W-:Y:S02]  /*42c0*/  @!P0 MOV R16, 0x88e368f1 ;  /* 0x88e368f100108802 */ /* 0x000fe40000000f00 */
[----:B------:R-:W-:-:S06]  /*42d0*/  @!P0 MOV R17, 0x3ee4f8b5 ;  /* 0x3ee4f8b500118802 */ /* 0x000fcc0000000f00 */
[----:B0-----:R-:W-:-:S06]  /*42e0*/  @!P0 DADD R2, R2, R16 ;  /* 0x0000000002028229 */ /* 0x001fcc0000000010 */
[----:B------:R-:W0:Y:S01]  /*42f0*/  @!P0 F2F.F32.F64 R16, R2 ;  /* 0x0000000200108310 */ /* 0x000e220000301000 */
[----:B------:R-:W-:-:S05]  /*4300*/  @P0 MOV R16, R25 ;  /* 0x0000001900100202 */ /* 0x000fca0000000f00 */
[----:B0-----:R-:W-:-:S04]  /*4310*/  FADD R17, R11, R16 ;  /* 0x000000100b117221 */ /* 0x001fc80000000000 */
[C---:B------:R-:W-:Y:S01]  /*4320*/  FFMA R27, R17.reuse, R23, -5.2839097976684570312 ;  /* 0xc0a915ca111b7423 */ /* 0x040fe20000000017 */
[----:B------:R-:W-:Y:S01]  /*4330*/  FFMA R24, R17, R24, -4.2719998359680175781 ;  /* 0xc088b43911187423 */ /* 0x000fe20000000018 */
[----:B------:R-:W-:-:S03]  /*4340*/  MOV R23, 0x3f800000 ;  /* 0x3f80000000177802 */ /* 0x000fc60000000f00 */
[----:B------:R-:W-:Y:S01]  /*4350*/  FSETP.NEU.AND P0, PT, R27, RZ, PT ;  /* 0x000000ff1b00720b */ /* 0x000fe20003f0d000 */
[----:B------:R-:W-:-:S12]  /*4360*/  FMUL R17, R24, UR6 ;  /* 0x0000000618117c20 */ /* 0x000fd80008400000 */
[----:B------:R-:W-:Y:S05]  /*4370*/  @!P0 BRA `(.L_x_38) ;  /* 0x0000000000608947 */ /* 0x000fea0003800000 */
[----:B------:R-:W-:-:S04]  /*4380*/  FMUL R2, R27, UR6 ;  /* 0x000000061b027c20 */ /* 0x000fc80008400000 */
[----:B------:R-:W0:Y:S01]  /*4390*/  FRND R3, R2 ;  /* 0x0000000200037307 */ /* 0x000e220000201000 */
[C---:B------:R-:W-:Y:S01]  /*43a0*/  FFMA R28, R27.reuse, UR6, -R2 ;  /* 0x000000061b1c7c23 */ /* 0x040fe20008000802 */
[C---:B------:R-:W-:Y:S02]  /*43b0*/  FSETP.GEU.AND P2, PT, R2.reuse, RZ, PT ;  /* 0x000000ff0200720b */ /* 0x040fe40003f4e000 */
[C---:B------:R-:W-:Y:S01]  /*43c0*/  FSETP.GT.AND P1, PT, |R2|.reuse, 152, PT ;  /* 0x431800000200780b */ /* 0x040fe20003f24200 */
[----:B------:R-:W-:Y:S01]  /*43d0*/  FFMA R28, R27, UR7, R28 ;  /* 0x000000071b1c7c23 */ /* 0x000fe2000800001c */
[----:B------:R-:W-:Y:S02]  /*43e0*/  FSEL R23, RZ, +INF , !P2 ;  /* 0x7f800000ff177808 */ /* 0x000fe40005000000 */
[----:B0-----:R-:W-:Y:S01]  /*43f0*/  FSETP.GT.AND P0, PT, R3, RZ, PT ;  /* 0x000000ff0300720b */ /* 0x001fe20003f04000 */
[----:B------:R-:W-:Y:S02]  /*4400*/  FADD R3, R2, -R3 ;  /* 0x8000000302037221 */ /* 0x000fe40000000000 */
[----:B------:R-:W0:Y:S02]  /*4410*/  F2I.NTZ R2, R2 ;  /* 0x0000000200027305 */ /* 0x000e240000203100 */
[----:B------:R-:W-:-:S04]  /*4420*/  FADD R3, R3, R28 ;  /* 0x0000001c03037221 */ /* 0x000fc80000000000 */
        /* <DEDUP_REMOVED lines=10> */
[----:B------:R-:W-:-:S04]  /*44d0*/  FMUL R28, R3, R28 ;  /* 0x0000001c031c7220 */ /* 0x000fc80000400000 */
[----:B------:R-:W-:Y:S01]  /*44e0*/  @!P1 FMUL R23, R25, R28 ;  /* 0x0000001c19179220 */ /* 0x000fe20000400000 */
[----:B------:R-:W-:-:S07]  /*44f0*/  @P0 FADD R23, R27, 10 ;  /* 0x412000001b170421 */ /* 0x000fce0000000000 */
.L_x_38:
[----:B------:R-:W0:Y:S01]  /*4500*/  FRND R2, R17 ;  /* 0x0000001100027307 */ /* 0x000e220000201000 */
[----:B------:R-:W-:Y:S01]  /*4510*/  FFMA R3, R24, UR6, -R17 ;  /* 0x0000000618037c23 */ /* 0x000fe20008000811 */
[----:B------:R-:W-:Y:S01]  /*4520*/  FMUL R26, R26, -0.0099999997764825820923 ;  /* 0xbc23d70a1a1a7820 */ /* 0x000fe20000400000 */
[----:B------:R-:W-:Y:S01]  /*4530*/  FSETP.GT.AND P1, PT, |R17|, 152, PT ;  /* 0x431800001100780b */ /* 0x000fe20003f24200 */
[----:B------:R-:W-:Y:S01]  /*4540*/  FADD R23, R23, 0.00060000002849847078323 ;  /* 0x3a1d495217177421 */ /* 0x000fe20000000000 */
[C---:B------:R-:W-:Y:S01]  /*4550*/  FFMA R3, R24.reuse, UR7, R3 ;  /* 0x0000000718037c23 */ /* 0x040fe20008000003 */
[C---:B------:R-:W-:Y:S02]  /*4560*/  FSETP.GEU.AND P2, PT, R17.reuse, RZ, PT ;  /* 0x000000ff1100720b */ /* 0x040fe40003f4e000 */
[----:B------:R-:W-:Y:S01]  /*4570*/  FSETP.NEU.AND P3, PT, R24, RZ, PT ;  /* 0x000000ff1800720b */ /* 0x000fe20003f6d000 */
[----:B0-----:R-:W-:Y:S01]  /*4580*/  FADD R28, R17, -R2 ;  /* 0x80000002111c7221 */ /* 0x001fe20000000000 */
[----:B------:R-:W-:-:S03]  /*4590*/  FSETP.GT.AND P0, PT, R2, RZ, PT ;  /* 0x000000ff0200720b */ /* 0x000fc60003f04000 */
[----:B------:R-:W-:Y:S01]  /*45a0*/  FADD R3, R3, R28 ;  /* 0x0000001c03037221 */ /* 0x000fe20000000000 */
[----:B------:R-:W-:-:S03]  /*45b0*/  SEL R25, RZ, 0x83000000, P0 ;  /* 0x83000000ff197807 */ /* 0x000fc60000000000 */
[----:B------:R-:W-:-:S04]  /*45c0*/  FFMA R22, R3, R22, 0.0013391353422775864601 ;  /* 0x3aaf85ed03167423 */ /* 0x000fc80000000016 */
[C---:B------:R-:W-:Y:S02]  /*45d0*/  FFMA R28, R3.reuse, R22, 0.0096188392490148544312 ;  /* 0x3c1d9856031c7423 */ /* 0x040fe40000000016 */
[----:B------:R0:W1:Y:S02]  /*45e0*/  F2I.NTZ R22, R17 ;  /* 0x0000001100167305 */ /* 0x0000640000203100 */
[----:B------:R-:W-:-:S04]  /*45f0*/  FFMA R28, R3, R28, 0.055503588169813156128 ;  /* 0x3d6357bb031c7423 */ /* 0x000fc8000000001c */
[----:B------:R-:W-:Y:S01]  /*4600*/  FFMA R28, R3, R28, 0.24022644758224487305 ;  /* 0x3e75fdec031c7423 */ /* 0x000fe2000000001c */
[----:B0-----:R-:W-:-:S03]  /*4610*/  FADD R17, R26, R7 ;  /* 0x000000071a117221 */ /* 0x001fc60000000000 */
[----:B------:R-:W-:-:S04]  /*4620*/  FFMA R28, R3, R28, 0.69314718246459960938 ;  /* 0x3f317218031c7423 */ /* 0x000fc8000000001c */
[----:B------:R-:W-:Y:S01]  /*4630*/  FFMA R28, R3, R28, 1 ;  /* 0x3f800000031c7423 */ /* 0x000fe2000000001c */
[----:B------:R-:W-:Y:S01]  /*4640*/  FMUL R3, R0, -0.0099999997764825820923 ;  /* 0xbc23d70a00037820 */ /* 0x000fe20000400000 */
[----:B-1----:R-:W-:Y:S02]  /*4650*/  LEA R22, R22, -R25, 0x17 ;  /* 0x8000001916167211 */ /* 0x002fe400078eb8ff */
[----:B------:R-:W-:Y:S01]  /*4660*/  IADD3 R25, PT, PT, R25, 0x7f000000, RZ ;  /* 0x7f00000019197810 */ /* 0x000fe20007ffe0ff */
[----:B------:R-:W-:-:S04]  /*4670*/  FADD R0, R3, R8 ;  /* 0x0000000803007221 */ /* 0x000fc80000000000 */
[----:B------:R-:W-:Y:S01]  /*4680*/  FADD R2, -R0, R17 ;  /* 0x0000001100027221 */ /* 0x000fe20000000100 */
[----:B------:R-:W-:-:S03]  /*4690*/  FMUL R25, R28, R25 ;  /* 0x000000191c197220 */ /* 0x000fc60000400000 */
[----:B------:R-:W-:Y:S01]  /*46a0*/  FADD R2, RZ, R2 ;  /* 0x00000002ff027221 */ /* 0x000fe20000000000 */
[----:B------:R-:W-:Y:S01]  /*46b0*/  FMUL R22, R25, R22 ;  /* 0x0000001619167220 */ /* 0x000fe20000400000 */
[----:B------:R-:W-:Y:S02]  /*46c0*/  @P1 FSEL R22, RZ, +INF , !P2 ;  /* 0x7f800000ff161808 */ /* 0x000fe40005000000 */
        /* <DEDUP_REMOVED lines=8> */
.L_x_39:
[----:B------:R-:W-:Y:S01]  /*4750*/  FADD R0, R0, 0.00050000002374872565269 ;  /* 0x3a03126f00007421 */ /* 0x000fe20000000000 */
[----:B------:R-:W-:Y:S01]  /*4760*/  FADD R23, RZ, R2 ;  /* 0x00000002ff177221 */ /* 0x000fe20000000000 */
[----:B------:R-:W-:-:S03]  /*4770*/  HFMA2 R2, -RZ, RZ, 1.875, 0 ;  /* 0x3f800000ff027431 */ /* 0x000fc600000001ff */
[----:B------:R-:W-:Y:S01]  /*4780*/  FFMA R0, -R0, R23, R25 ;  /* 0x0000001700007223 */ /* 0x000fe20000000119 */
[----:B------:R-:W-:Y:S06]  /*4790*/  @!P3 BRA `(.L_x_40) ;  /* 0x00000000000cb947 */ /* 0x000fec0003800000 */
[----:B------:R-:W-:Y:S02]  /*47a0*/  FSETP.NAN.AND P0, PT, |R24|, |R24|, PT ;  /* 0x400000181800720b */ /* 0x000fe40003f08200 */
[----:B------:R-:W-:-:S11]  /*47b0*/  MOV R2, R22 ;  /* 0x0000001600027202 */ /* 0x000fd60000000f00 */
[----:B------:R-:W-:-:S07]  /*47c0*/  @P0 FADD R2, R24, 10 ;  /* 0x4120000018020421 */ /* 0x000fce0000000000 */
.L_x_40:
[----:B------:R-:W-:Y:S01]  /*47d0*/  FSET.BF.GT.AND R23, R16, RZ, PT ;  /* 0x000000ff1017720a */ /* 0x000fe20003804000 */
[----:B------:R-:W-:Y:S01]  /*47e0*/  FADD R2, R2, 0.00050000002374872565269 ;  /* 0x3a03126f02027421 */ /* 0x000fe20000000000 */
[----:B------:R-:W-:Y:S01]  /*47f0*/  FSET.BF.LT.AND R22, R16, R9, PT ;  /* 0x000000091016720a */ /* 0x000fe20003801000 */
[----:B------:R-:W-:Y:S01]  /*4800*/  FADD R16, RZ, -R17 ;  /* 0x80000011ff107221 */ /* 0x000fe20000000000 */
[----:B------:R-:W-:Y:S01]  /*4810*/  IADD3 R6, PT, PT, R6, 0x1, RZ ;  /* 0x0000000106067810 */ /* 0x000fe20007ffe0ff */
[----:B------:R-:W-:-:S03]  /*4820*/  FMUL R23, R10, R23 ;  /* 0x000000170a177220 */ /* 0x000fc60000400000 */
[----:B------:R-:W-:Y:S01]  /*4830*/  ISETP.NE.AND P0, PT, R6, 0x64, PT ;  /* 0x000000640600780c */ /* 0x000fe20003f05270 */
[----:B------:R-:W-:Y:S01]  /*4840*/  FMUL R25, R22, R23 ;  /* 0x0000001716197220 */ /* 0x000fe20000400000 */
[----:B------:R-:W-:-:S03]  /*4850*/  FADD R23, RZ, R16 ;  /* 0x00000010ff177221 */ /* 0x000fc60000000000 */
[----:B------:R-:W-:Y:S01]  /*4860*/  FFMA R25, R12, R17, -R25 ;  /* 0x000000110c197223 */ /* 0x000fe20000000819 */
[----:B------:R-:W-:-:S03]  /*4870*/  FMUL R17, R0, -0.0099999997764825820923 ;  /* 0xbc23d70a00117820 */ /* 0x000fc60000400000 */
[----:B------:R-:W-:Y:S01]  /*4880*/  FFMA R2, R2, -R23, R25 ;  /* 0x8000001702027223 */ /* 0x000fe20000000019 */
[----:B------:R-:W-:-:S03]  /*4890*/  FFMA R8, R17, 0.16666667163372039795, R8 ;  /* 0x3e2aaaab11087823 */ /* 0x000fc60000000008 */
[----:B------:R-:W-:Y:S01]  /*48a0*/  FMUL R2, R2, -0.0099999997764825820923 ;  /* 0xbc23d70a02027820 */ /* 0x000fe20000400000 */
[----:B------:R-:W-:-:S03]  /*48b0*/  FFMA R8, R3, 0.3333333432674407959, R8 ;  /* 0x3eaaaaab03087823 */ /* 0x000fc60000000008 */
[----:B------:R-:W-:Y:S01]  /*48c0*/  FFMA R7, R2, 0.16666667163372039795, R7 ;  /* 0x3e2aaaab02077823 */ /* 0x000fe20000000007 */
[----:B------:R-:W-:-:S03]  /*48d0*/  FFMA R8, R19, 0.3333333432674407959, R8 ;  /* 0x3eaaaaab13087823 */ /* 0x000fc60000000008 */
[----:B------:R-:W-:Y:S01]  /*48e0*/  FFMA R7, R26, 0.3333333432674407959, R7 ;  /* 0x3eaaaaab1a077823 */ /* 0x000fe20000000007 */
[----:B------:R-:W-:-:S03]  /*48f0*/  FFMA R8, R21, 0.16666667163372039795, R8 ;  /* 0x3e2aaaab15087823 */ /* 0x000fc60000000008 */
[----:B------:R-:W-:-:S04]  /*4900*/  FFMA R7, R18, 0.3333333432674407959, R7 ;  /* 0x3eaaaaab12077823 */ /* 0x000fc80000000007 */
[----:B------:R-:W-:Y:S01]  /*4910*/  FFMA R7, R20, 0.16666667163372039795, R7 ;  /* 0x3e2aaaab14077823 */ /* 0x000fe20000000007 */
[----:B------:R-:W-:Y:S06]  /*4920*/  @P0 BRA `(.L_x_41) ;  /* 0xffffffe800d00947 */ /* 0x000fec000383ffff */
[----:B------:R1:W-:Y:S04]  /*4930*/  STG.E desc[UR8][R14.64+-0x8], R8 ;  /* 0xfffff8080e007986 */ /* 0x0003e8000c101908 */
[----:B------:R1:W-:Y:S01]  /*4940*/  STG.E desc[UR8][R14.64+-0x4], R7 ;  /* 0xfffffc070e007986 */ /* 0x0003e2000c101908 */
[----:B------:R-:W-:Y:S05]  /*4950*/  BRA.U UP0, `(.L_x_42) ;  /* 0xffffffe9006c7547 */ /* 0x000fea000b83ffff */
[----:B------:R-:W0:Y:S08]  /*4960*/  LDC.64 R2, c[0x0][0x3d0] ;  /* 0x0000f400ff027b82 */ /* 0x000e300000000a00 */
[----:B-1----:R-:W1:Y:S01]  /*4970*/  LDC.64 R6, c[0x0][0x3d8] ;  /* 0x0000f600ff067b82 */ /* 0x002e620000000a00 */
[----:B0-----:R-:W2:Y:S01]  /*4980*/  LDG.E R9, desc[UR8][R2.64] ;  /* 0x0000000802097981 */ /* 0x001ea2000c1e1900 */
[----:B-1----:R-:W-:-:S05]  /*4990*/  IMAD.WIDE.U32 R6, R13, 0x4, R6 ;  /* 0x000000040d067825 */ /* 0x002fca00078e0006 */
[----:B--2---:R0:W-:Y:S04]  /*49a0*/  STG.E desc[UR8][R6.64+0x190], R9 ;  /* 0x0001900906007986 */ /* 0x0041e8000c101908 */
[----:B------:R-:W2:Y:S01]  /*49b0*/  LDG.E R11, desc[UR8][R2.64+0x4] ;  /* 0x00000408020b7981 */ /* 0x000ea2000c1e1900 */
[----:B------:R-:W-:-:S03]  /*49c0*/  UMOV UR4, 0x32 ;  /* 0x0000003200047882 */ /* 0x000fc60000000000 */
[----:B--2---:R0:W-:Y:S02]  /*49d0*/  STG.E desc[UR8][R6.64+0x194], R11 ;  /* 0x0001940b06007986 */ /* 0x0041e4000c101908 */
.L_x_57:
        /* <DEDUP_REMOVED lines=14> */
[----:B------:R-:W-:Y:S01]  /*4ac0*/  UMOV UR5, UR4 ;  /* 0x0000000400057c82 */ /* 0x000fe20008000000 */
[----:B------:R-:W-:Y:S01]  /*4ad0*/  MOV R8, 0xffffff9c ;  /* 0xffffff9c00087802 */ /* 0x000fe20000000f00 */
[----:B------:R-:W-:Y:S01]  /*4ae0*/  UISETP.GT.U32.AND UP1, UPT, UR5, 0x1, UPT ;  /* 0x000000010500788c */ /* 0x000fe2000bf24070 */
[----:B------:R-:W-:Y:S01]  /*4af0*/  I2FP.F32.U32 R9, UR4 ;  /* 0x0000000400097c45 */ /* 0x000fe20008201000 */
[----:B------:R-:W-:Y:S01]  /*4b00*/  UIADD3 UR4, UPT, UPT, UR4, -0x1, URZ ;  /* 0xffffffff04047890 */ /* 0x000fe2000fffe0ff */
[----:B------:R-:W-:Y:S01]  /*4b10*/  UMOV UR5, 0x63 ;  /* 0x0000006300057882 */ /* 0x000fe20000000000 */
[----:B----4-:R-:W-:Y:S01]  /*4b20*/  FADD R7, RZ, R0 ;  /* 0x00000000ff077221 */ /* 0x010fe20000000000 */
[----:B------:R-:W-:Y:S01]  /*4b30*/  I2FP.F32.S32 R6, R6 ;  /* 0x0000000600067245 */ /* 0x000fe20000201400 */
[----:B0-----:R-:W-:-:S08]  /*4b40*/  FADD R4, RZ, R4 ;  /* 0x00000004ff047221 */ /* 0x001fd00000000000 */
.L_x_56:
[----:B------:R-:W-:Y:S01]  /*4b50*/  HFMA2 R2, -RZ, RZ, 1.0341796875, -112.625 ;  /* 0x3c23d70aff027431 */ /* 0x000fe200000001ff */
[----:B------:R-:W-:Y:S02]  /*4b60*/  IADD3 R0, PT, PT, R8, 0x64, RZ ;  /* 0x0000006408007810 */ /* 0x000fe40007ffe0ff */
[----:B------:R-:W-:Y:S02]  /*4b70*/  MOV R3, 0x42c80000 ;  /* 0x42c8000000037802 */ /* 0x000fe40000000f00 */
[----:B------:R-:W-:-:S04]  /*4b80*/  I2FP.F32.U32 R16, R0 ;  /* 0x0000000000107245 */ /* 0x000fc80000201000 */
[----:B------:R-:W0:Y:S01]  /*4b90*/  FCHK P0, R16, -100 ;  /* 0xc2c8000010007902 */ /* 0x000e220000000000 */
[----:B------:R-:W-:-:S04]  /*4ba0*/  FFMA R3, -R2, R3, 1 ;  /* 0x3f80000002037423 */ /* 0x000fc80000000103 */
        /* <DEDUP_REMOVED lines=8> */
.L_x_43:
[----:B------:R-:W-:Y:S01]  /*4c30*/  FADD R16, R9, R0 ;  /* 0x0000000009107221 */ /* 0x000fe20000000000 */
[----:B------:R-:W-:Y:S01]  /*4c40*/  UMOV UR10, 0x88e368f1 ;  /* 0x88e368f1000a7882 */ /* 0x000fe20000000000 */
[----:B------:R-:W-:Y:S01]  /*4c50*/  UMOV UR11, 0x3ee4f8b5 ;  /* 0x3ee4f8b5000b7882 */ /* 0x000fe20000000000 */
[----:B------:R-:W-:Y:S01]  /*4c60*/  ISETP.NE.AND P0, PT, R8, -0x64, PT ;  /* 0xffffff9c0800780c */ /* 0x000fe20003f05270 */
[----:B------:R-:W0:Y:S01]  /*4c70*/  F2F.F64.F32 R2, R16 ;  /* 0x0000001000027310 */ /* 0x000e220000201800 */
[----:B------:R-:W-:Y:S02]  /*4c80*/  MOV R0, 0x3d1ba5e3 ;  /* 0x3d1ba5e300007802 */ /* 0x000fe40000000f00 */
[----:B------:R-:W-:Y:S02]  /*4c90*/  MOV R21, 0x3d75c28f ;  /* 0x3d75c28f00157802 */ /* 0x000fe40000000f00 */
[----:B------:R-:W-:Y:S01]  /*4ca0*/  MOV R26, 0x3f800000 ;  /* 0x3f800000001a7802 */ /* 0x000fe20000000f00 */
[----:B0-----:R-:W-:-:S10]  /*4cb0*/  DADD R24, R2, -UR10 ;  /* 0x8000000a02187e29 */ /* 0x001fd40008000000 */
[----:B------:R-:W0:Y:S02]  /*4cc0*/  F2F.F32.F64 R25, R24 ;  /* 0x0000001800197310 */ /* 0x000e240000301000 */
[----:B0-----:R-:W-:-:S04]  /*4cd0*/  FSEL R2, R25, R16, !P0 ;  /* 0x0000001019027208 */ /* 0x001fc80004000000 */
[----:B------:R-:W-:Y:S01]  /*4ce0*/  FSET.BF.GT.AND R3, R2, RZ, PT ;  /* 0x000000ff0203720a */ /* 0x000fe20003804000 */
[----:B-----5:R-:W-:-:S04]  /*4cf0*/  FADD R22, R11, R2 ;  /* 0x000000020b167221 */ /* 0x020fc80000000000 */
[C---:B------:R-:W-:Y:S01]  /*4d00*/  FFMA R17, R22.reuse, R0, -4.2719998359680175781 ;  /* 0xc088b43916117423 */ /* 0x040fe20000000000 */
[----:B------:R-:W-:-:S03]  /*4d10*/  FFMA R22, R22, R21, -5.2839097976684570312 ;  /* 0xc0a915ca16167423 */ /* 0x000fc60000000015 */
[C---:B------:R-:W-:Y:S02]  /*4d20*/  FMUL R20, R17.reuse, UR6 ;  /* 0x0000000611147c20 */ /* 0x040fe40008400000 */
[----:B------:R-:W-:Y:S02]  /*4d30*/  FSETP.NEU.AND P0, PT, R22, RZ, PT ;  /* 0x000000ff1600720b */ /* 0x000fe40003f0d000 */
[----:B------:R-:W0:Y:S01]  /*4d40*/  FRND R19, R20 ;  /* 0x0000001400137307 */ /* 0x000e220000201000 */
[----:B------:R-:W-:-:S04]  /*4d50*/  FFMA R18, R17, UR6, -R20 ;  /* 0x0000000611127c23 */ /* 0x000fc80008000814 */
[----:B------:R-:W-:Y:S01]  /*4d60*/  FFMA R23, R17, UR7, R18 ;  /* 0x0000000711177c23 */ /* 0x000fe20008000012 */
[----:B0-----:R-:W-:-:S05]  /*4d70*/  FADD R18, R20, -R19 ;  /* 0x8000001314127221 */ /* 0x001fca0000000000 */
        /* <DEDUP_REMOVED lines=26> */
.L_x_44:
[----:B------:R-:W-:Y:S01]  /*4f20*/  FSET.BF.LT.AND R22, R2, R6, PT ;  /* 0x000000060216720a */ /* 0x000fe20003801000 */
[----:B------:R-:W-:Y:S01]  /*4f30*/  FMUL R25, R10, R3 ;  /* 0x000000030a197220 */ /* 0x000fe20000400000 */
[----:B------:R-:W-:Y:S01]  /*4f40*/  FADD R23, R23, R18 ;  /* 0x0000001217177221 */ /* 0x000fe20000000000 */
[----:B------:R-:W0:Y:S01]  /*4f50*/  F2F.F64.F32 R2, R26 ;  /* 0x0000001a00027310 */ /* 0x000e220000201800 */
[----:B------:R-:W-:Y:S01]  /*4f60*/  FADD R24, R4, -R7 ;  /* 0x8000000704187221 */ /* 0x000fe20000000000 */
[----:B------:R-:W-:Y:S01]  /*4f70*/  MOV R18, 0x391fcb8e ;  /* 0x391fcb8e00127802 */ /* 0x000fe20000000f00 */
[----:B------:R-:W-:Y:S01]  /*4f80*/  UMOV UR10, 0x30553261 ;  /* 0x30553261000a7882 */ /* 0x000fe20000000000 */
[----:B------:R-:W-:Y:S01]  /*4f90*/  UMOV UR11, 0x3f43a92a ;  /* 0x3f43a92a000b7882 */ /* 0x000fe20000000000 */
[----:B------:R-:W-:Y:S01]  /*4fa0*/  FFMA R24, R25, R22, R24 ;  /* 0x0000001619187223 */ /* 0x000fe20000000018 */
[----:B------:R-:W-:Y:S01]  /*4fb0*/  FSETP.GT.AND P0, PT, R19, RZ, PT ;  /* 0x000000ff1300720b */ /* 0x000fe20003f04000 */
[----:B------:R-:W-:Y:S01]  /*4fc0*/  FFMA R22, R23, R18, 0.0013391353422775864601 ;  /* 0x3aaf85ed17167423 */ /* 0x000fe20000000012 */
[----:B------:R-:W-:Y:S01]  /*4fd0*/  FADD R19, R16, -0.0049999998882412910461 ;  /* 0xbba3d70a10137421 */ /* 0x000fe20000000000 */
[----:B------:R-:W-:-:S02]  /*4fe0*/  FSETP.GT.AND P1, PT, |R20|, 152, PT ;  /* 0x431800001400780b */ /* 0x000fc40003f24200 */
[----:B------:R-:W-:Y:S01]  /*4ff0*/  FFMA R28, R23, R22, 0.0096188392490148544312 ;  /* 0x3c1d9856171c7423 */ /* 0x000fe20000000016 */
[----:B------:R-:W-:Y:S01]  /*5000*/  SEL R25, RZ, 0x83000000, P0 ;  /* 0x83000000ff197807 */ /* 0x000fe20000000000 */
[----:B------:R-:W1:Y:S01]  /*5010*/  F2I.NTZ R22, R20 ;  /* 0x0000001400167305 */ /* 0x000e620000203100 */
[----:B------:R-:W-:Y:S01]  /*5020*/  FSETP.NEU.AND P0, PT, R17, RZ, PT ;  /* 0x000000ff1100720b */ /* 0x000fe20003f0d000 */
[----:B0-----:R-:W-:Y:S01]  /*5030*/  DADD R2, R2, UR10 ;  /* 0x0000000a02027e29 */ /* 0x001fe20008000000 */
[----:B------:R-:W-:Y:S01]  /*5040*/  FFMA R28, R23, R28, 0.055503588169813156128 ;  /* 0x3d6357bb171c7423 */ /* 0x000fe2000000001c */
[----:B------:R-:W-:-:S03]  /*5050*/  FSETP.GEU.AND P2, PT, R20, RZ, PT ;  /* 0x000000ff1400720b */ /* 0x000fc60003f4e000 */
[----:B------:R-:W-:-:S04]  /*5060*/  FFMA R28, R23, R28, 0.24022644758224487305 ;  /* 0x3e75fdec171c7423 */ /* 0x000fc8000000001c */
[C---:B------:R-:W-:Y:S01]  /*5070*/  FFMA R28, R23.reuse, R28, 0.69314718246459960938 ;  /* 0x3f317218171c7423 */ /* 0x040fe2000000001c */
[----:B------:R0:W2:Y:S03]  /*5080*/  F2F.F32.F64 R3, R2 ;  /* 0x0000000200037310 */ /* 0x0000a60000301000 */
[----:B------:R-:W-:Y:S01]  /*5090*/  FFMA R28, R23, R28, 1 ;  /* 0x3f800000171c7423 */ /* 0x000fe2000000001c */
[----:B------:R-:W-:Y:S01]  /*50a0*/  FADD R23, R11, R19 ;  /* 0x000000130b177221 */ /* 0x000fe20000000000 */
[----:B-1----:R-:W-:Y:S02]  /*50b0*/  LEA R27, R22, -R25, 0x17 ;  /* 0x80000019161b7211 */ /* 0x002fe400078eb8ff */
[----:B------:R-:W-:Y:S01]  /*50c0*/  IADD3 R25, PT, PT, R25, 0x7f000000, RZ ;  /* 0x7f00000019197810 */ /* 0x000fe20007ffe0ff */
[----:B------:R-:W-:Y:S01]  /*50d0*/  FFMA R22, R23, R21, -5.2839097976684570312 ;  /* 0xc0a915ca17167423 */ /* 0x000fe20000000015 */
[----:B0-----:R-:W-:-:S03]  /*50e0*/  FADD R2, RZ, -R7 ;  /* 0x80000007ff027221 */ /* 0x001fc60000000000 */
[----:B------:R-:W-:Y:S01]  /*50f0*/  FMUL R28, R28, R25 ;  /* 0x000000191c1c7220 */ /* 0x000fe20000400000 */
[----:B------:R-:W-:Y:S01]  /*5100*/  FMUL R25, R22, UR6 ;  /* 0x0000000616197c20 */ /* 0x000fe20008400000 */
[----:B--2---:R-:W-:Y:S02]  /*5110*/  FMUL R29, R3, R24 ;  /* 0x00000018031d7220 */ /* 0x004fe40000400000 */
[----:B------:R-:W-:Y:S01]  /*5120*/  FMUL R3, R28, R27 ;  /* 0x0000001b1c037220 */ /* 0x000fe20000400000 */
[----:B------:R0:W1:Y:S01]  /*5130*/  FRND R24, R25 ;  /* 0x0000001900187307 */ /* 0x0000620000201000 */
[----:B------:R-:W-:Y:S01]  /*5140*/  FADD R27, RZ, R2 ;  /* 0x00000002ff1b7221 */ /* 0x000fe20000000000 */
[----:B------:R-:W-:Y:S01]  /*5150*/  FFMA R29, R12, R7, -R29 ;  /* 0x000000070c1d7223 */ /* 0x000fe2000000081d */
[----:B------:R-:W-:Y:S02]  /*5160*/  @P1 FSEL R3, RZ, +INF , !P2 ;  /* 0x7f800000ff031808 */ /* 0x000fe40005000000 */
[----:B------:R-:W-:Y:S01]  /*5170*/  MOV R2, 0x3f800000 ;  /* 0x3f80000000027802 */ /* 0x000fe20000000f00 */
[----:B------:R-:W-:Y:S06]  /*5180*/  @!P0 BRA `(.L_x_45) ;  /* 0x00000000000c8947 */ /* 0x000fec0003800000 */
[----:B------:R-:W-:Y:S02]  /*5190*/  FSETP.NAN.AND P1, PT, |R17|, |R17|, PT ;  /* 0x400000111100720b */ /* 0x000fe40003f28200 */
[----:B------:R-:W-:-:S11]  /*51a0*/  MOV R2, R3 ;  /* 0x0000000300027202 */ /* 0x000fd60000000f00 */
[----:B------:R-:W-:-:S07]  /*51b0*/  @P1 FADD R2, R17, 10 ;  /* 0x4120000011021421 */ /* 0x000fce0000000000 */
.L_x_45:
[----:B------:R-:W-:Y:S01]  /*51c0*/  FADD R20, R2, 0.00050000002374872565269 ;  /* 0x3a03126f02147421 */ /* 0x000fe20000000000 */
[----:B------:R-:W-:-:S03]  /*51d0*/  MOV R2, 0x3f800000 ;  /* 0x3f80000000027802 */ /* 0x000fc60000000f00 */
[----:B------:R-:W-:Y:S01]  /*51e0*/  FFMA R20, -R20, R27, R29 ;  /* 0x0000001b14147223 */ /* 0x000fe2000000011d */
[----:B------:R-:W-:Y:S06]  /*51f0*/  @!P0 BRA `(.L_x_46) ;  /* 0x00000000000c8947 */ /* 0x000fec0003800000 */
[----:B------:R-:W-:Y:S02]  /*5200*/  FSETP.NAN.AND P0, PT, |R17|, |R17|, PT ;  /* 0x400000111100720b */ /* 0x000fe40003f08200 */
[----:B------:R-:W-:-:S11]  /*5210*/  MOV R2, R3 ;  /* 0x0000000300027202 */ /* 0x000fd60000000f00 */
[----:B------:R-:W-:-:S07]  /*5220*/  @P0 FADD R2, R17, 10 ;  /* 0x4120000011020421 */ /* 0x000fce0000000000 */
.L_x_46:
[----:B------:R-:W-:Y:S01]  /*5230*/  FFMA R3, R22, UR6, -R25 ;  /* 0x0000000616037c23 */ /* 0x000fe20008000819 */
[----:B-1----:R-:W-:Y:S01]  /*5240*/  FADD R26, R25, -R24 ;  /* 0x80000018191a7221 */ /* 0x002fe20000000000 */
[----:B------:R-:W-:Y:S01]  /*5250*/  FFMA R17, R23, R0, -4.2719998359680175781 ;  /* 0xc088b43917117423 */ /* 0x000fe20000000000 */
[----:B------:R-:W-:Y:S01]  /*5260*/  FSETP.GT.AND P0, PT, R24, RZ, PT ;  /* 0x000000ff1800720b */ /* 0x000fe20003f04000 */
[----:B------:R-:W-:Y:S01]  /*5270*/  FFMA R3, R22, UR7, R3 ;  /* 0x0000000716037c23 */ /* 0x000fe20008000003 */
[C---:B------:R-:W-:Y:S01]  /*5280*/  FSETP.GT.AND P4, PT, |R25|.reuse, 152, PT ;  /* 0x431800001900780b */ /* 0x040fe20003f84200 */
[----:B------:R-:W-:Y:S01]  /*5290*/  FADD R2, R2, 0.00050000002374872565269 ;  /* 0x3a03126f02027421 */ /* 0x000fe20000000000 */
[----:B------:R-:W-:Y:S01]  /*52a0*/  FSETP.GEU.AND P3, PT, R25, RZ, PT ;  /* 0x000000ff1900720b */ /* 0x000fe20003f6e000 */
[----:B------:R-:W-:Y:S01]  /*52b0*/  FADD R3, R3, R26 ;  /* 0x0000001a03037221 */ /* 0x000fe20000000000 */
[----:B0-----:R-:W0:Y:S01]  /*52c0*/  F2I.NTZ R25, R25 ;  /* 0x0000001900197305 */ /* 0x001e220000203100 */
[----:B------:R-:W-:-:S02]  /*52d0*/  SEL R28, RZ, 0x83000000, P0 ;  /* 0x83000000ff1c7807 */ /* 0x000fc40000000000 */
[C---:B------:R-:W-:Y:S02]  /*52e0*/  FFMA R26, R3.reuse, R18, 0.0013391353422775864601 ;  /* 0x3aaf85ed031a7423 */ /* 0x040fe40000000012 */
[----:B------:R-:W-:Y:S02]  /*52f0*/  IADD3 R27, PT, PT, R28, 0x7f000000, RZ ;  /* 0x7f0000001c1b7810 */ /* 0x000fe40007ffe0ff */
[----:B------:R-:W-:-:S04]  /*5300*/  FFMA R26, R3, R26, 0.0096188392490148544312 ;  /* 0x3c1d9856031a7423 */ /* 0x000fc8000000001a */
[----:B------:R-:W-:-:S04]  /*5310*/  FFMA R26, R3, R26, 0.055503588169813156128 ;  /* 0x3d6357bb031a7423 */ /* 0x000fc8000000001a */
[----:B------:R-:W-:Y:S01]  /*5320*/  FFMA R26, R3, R26, 0.24022644758224487305 ;  /* 0x3e75fdec031a7423 */ /* 0x000fe2000000001a */
[----:B0-----:R-:W-:-:S03]  /*5330*/  LEA R23, R25, -R28, 0x17 ;  /* 0x8000001c19177211 */ /* 0x001fc600078eb8ff */
[----:B------:R-:W-:Y:S01]  /*5340*/  FFMA R24, R3, R26, 0.69314718246459960938 ;  /* 0x3f31721803187423 */ /* 0x000fe2000000001a */
[----:B------:R-:W-:-:S03]  /*5350*/  FMUL R26, R17, UR6 ;  /* 0x00000006111a7c20 */ /* 0x000fc60008400000 */
[----:B------:R-:W-:Y:S01]  /*5360*/  FFMA R24, R3, R24, 1 ;  /* 0x3f80000003187423 */ /* 0x000fe20000000018 */
[C---:B------:R-:W-:Y:S01]  /*5370*/  FFMA R28, R17.reuse, UR6, -R26 ;  /* 0x00000006111c7c23 */ /* 0x040fe2000800081a */
[----:B------:R-:W0:Y:S01]  /*5380*/  FRND R3, R26 ;  /* 0x0000001a00037307 */ /* 0x000e220000201000 */
[----:B------:R-:W-:Y:S01]  /*5390*/  FSETP.GT.AND P2, PT, |R26|, 152, PT ;  /* 0x431800001a00780b */ /* 0x000fe20003f44200 */
[----:B------:R-:W-:Y:S01]  /*53a0*/  FMUL R24, R24, R27 ;  /* 0x0000001b18187220 */ /* 0x000fe20000400000 */
[----:B------:R-:W-:Y:S01]  /*53b0*/  FFMA R27, R17, UR7, R28 ;  /* 0x00000007111b7c23 */ /* 0x000fe2000800001c */
[----:B------:R-:W-:Y:S02]  /*53c0*/  FSETP.GEU.AND P1, PT, R26, RZ, PT ;  /* 0x000000ff1a00720b */ /* 0x000fe40003f2e000 */
[----:B------:R-:W-:Y:S01]  /*53d0*/  FMUL R23, R24, R23 ;  /* 0x0000001718177220 */ /* 0x000fe20000400000 */
[----:B------:R-:W-:Y:S01]  /*53e0*/  @P4 FSEL R23, RZ, +INF , !P3 ;  /* 0x7f800000ff174808 */ /* 0x000fe20005800000 */
[----:B------:R1:W2:Y:S01]  /*53f0*/  F2I.NTZ R24, R26 ;  /* 0x0000001a00187305 */ /* 0x0002a20000203100 */
[----:B0-----:R-:W-:Y:S01]  /*5400*/  FSETP.GT.AND P0, PT, R3, RZ, PT ;  /* 0x000000ff0300720b */ /* 0x001fe20003f04000 */
[----:B------:R-:W-:Y:S01]  /*5410*/  FADD R3, R26, -R3 ;  /* 0x800000031a037221 */ /* 0x000fe20000000000 */
[----:B-1----:R-:W-:-:S03]  /*5420*/  HFMA2 R26, -RZ, RZ, 1.875, 0 ;  /* 0x3f800000ff1a7431 */ /* 0x002fc600000001ff */
[----:B------:R-:W-:Y:S01]  /*5430*/  FADD R27, R27, R3 ;  /* 0x000000031b1b7221 */ /* 0x000fe20000000000 */
[----:B------:R-:W-:-:S03]  /*5440*/  FADD R3, RZ, -R4 ;  /* 0x80000004ff037221 */ /* 0x000fc60000000000 */
[----:B------:R-:W-:Y:S01]  /*5450*/  FFMA R28, R27, R18, 0.0013391353422775864601 ;  /* 0x3aaf85ed1b1c7423 */ /* 0x000fe20000000012 */
[----:B------:R-:W-:-:S03]  /*5460*/  FADD R3, RZ, R3 ;  /* 0x00000003ff037221 */ /* 0x000fc60000000000 */
[C---:B------:R-:W-:Y:S01]  /*5470*/  FFMA R28, R27.reuse, R28, 0.0096188392490148544312 ;  /* 0x3c1d98561b1c7423 */ /* 0x040fe2000000001c */
[----:B------:R-:W-:Y:S01]  /*5480*/  FMUL R29, R2, R3 ;  /* 0x00000003021d7220 */ /* 0x000fe20000400000 */
[----:B------:R-:W-:Y:S02]  /*5490*/  SEL R3, RZ, 0x83000000, P0 ;  /* 0x83000000ff037807 */ /* 0x000fe40000000000 */
[----:B------:R-:W-:Y:S01]  /*54a0*/  FFMA R28, R27, R28, 0.055503588169813156128 ;  /* 0x3d6357bb1b1c7423 */ /* 0x000fe2000000001c */
[----:B------:R-:W-:Y:S02]  /*54b0*/  FSETP.NEU.AND P0, PT, R22, RZ, PT ;  /* 0x000000ff1600720b */ /* 0x000fe40003f0d000 */
[----:B------:R-:W-:Y:S01]  /*54c0*/  IADD3 R2, PT, PT, R3, 0x7f000000, RZ ;  /* 0x7f00000003027810 */ /* 0x000fe20007ffe0ff */
[----:B------:R-:W-:Y:S01]  /*54d0*/  FFMA R28, R27, R28, 0.24022644758224487305 ;  /* 0x3e75fdec1b1c7423 */ /* 0x000fe2000000001c */
[----:B--2---:R-:W-:-:S03]  /*54e0*/  LEA R24, R24, -R3, 0x17 ;  /* 0x8000000318187211 */ /* 0x004fc600078eb8ff */
[----:B------:R-:W-:-:S04]  /*54f0*/  FFMA R28, R27, R28, 0.69314718246459960938 ;  /* 0x3f3172181b1c7423 */ /* 0x000fc8000000001c */
[----:B------:R-:W-:-:S04]  /*5500*/  FFMA R27, R27, R28, 1 ;  /* 0x3f8000001b1b7423 */ /* 0x000fc8000000001c */
[----:B------:R-:W-:Y:S01]  /*5510*/  FMUL R27, R27, R2 ;  /* 0x000000021b1b7220 */ /* 0x000fe20000400000 */
[----:B------:R-:W-:Y:S06]  /*5520*/  @!P0 BRA `(.L_x_47) ;  /* 0x00000000000c8947 */ /* 0x000fec0003800000 */
[----:B------:R-:W-:Y:S02]  /*5530*/  FSETP.NAN.AND P3, PT, |R22|, |R22|, PT ;  /* 0x400000161600720b */ /* 0x000fe40003f68200 */
[----:B------:R-:W-:-:S11]  /*5540*/  MOV R26, R23 ;  /* 0x00000017001a7202 */ /* 0x000fd60000000f00 */
[----:B------:R-:W-:-:S07]  /*5550*/  @P3 FADD R26, R22, 10 ;  /* 0x41200000161a3421 */ /* 0x000fce0000000000 */
.L_x_47:
[----:B------:R-:W0:Y:S01]  /*5560*/  F2F.F64.F32 R2, R26 ;  /* 0x0000001a00027310 */ /* 0x000e220000201800 */
[----:B------:R-:W-:Y:S01]  /*5570*/  FSET.BF.GT.AND R25, R16, 0.0049999998882412910461, PT ;  /* 0x3ba3d70a1019780a */ /* 0x000fe20003804000 */
[----:B------:R-:W-:Y:S01]  /*5580*/  FMUL R20, R20, -0.0099999997764825820923 ;  /* 0xbc23d70a14147820 */ /* 0x000fe20000400000 */
[----:B------:R-:W-:Y:S01]  /*5590*/  FSET.BF.LT.AND R28, R19, R6, PT ;  /* 0x00000006131c720a */ /* 0x000fe20003801000 */
[----:B------:R-:W-:Y:S01]  /*55a0*/  FFMA R19, R12, R4, -R29 ;  /* 0x000000040c137223 */ /* 0x000fe2000000081d */
[----:B------:R-:W-:Y:S01]  /*55b0*/  FMUL R24, R27, R24 ;  /* 0x000000181b187220 */ /* 0x000fe20000400000 */
[----:B------:R-:W-:Y:S01]  /*55c0*/  FMUL R25, R10, R25 ;  /* 0x000000190a197220 */ /* 0x000fe20000400000 */
[----:B------:R-:W-:Y:S01]  /*55d0*/  FSETP.NEU.AND P3, PT, R17, RZ, PT ;  /* 0x000000ff1100720b */ /* 0x000fe20003f6d000 */
[----:B------:R-:W-:Y:S01]  /*55e0*/  FMUL R19, R19, -0.0099999997764825820923 ;  /* 0xbc23d70a13137820 */ /* 0x000fe20000400000 */
[----:B------:R-:W-:Y:S01]  /*55f0*/  @P2 FSEL R24, RZ, +INF , !P1 ;  /* 0x7f800000ff182808 */ /* 0x000fe20004800000 */
[----:B------:R-:W-:Y:S01]  /*5600*/  FMUL R25, R25, R28 ;  /* 0x0000001c19197220 */ /* 0x000fe20000400000 */
[----:B------:R-:W-:Y:S01]  /*5610*/  FFMA R28, R20, 0.5, R7 ;  /* 0x3f000000141c7823 */ /* 0x000fe20000000007 */
[----:B------:R-:W-:Y:S01]  /*5620*/  FFMA R27, R19, 0.5, R4 ;  /* 0x3f000000131b7823 */ /* 0x000fe20000000004 */
[----:B0-----:R-:W-:-:S03]  /*5630*/  DADD R2, R2, UR10 ;  /* 0x0000000a02027e29 */ /* 0x001fc60008000000 */
[----:B------:R-:W-:-:S07]  /*5640*/  FADD R26, -R28, R27 ;  /* 0x0000001b1c1a7221 */ /* 0x000fce0000000100 */
[----:B------:R0:W1:Y:S02]  /*5650*/  F2F.F32.F64 R2, R2 ;  /* 0x0000000200027310 */ /* 0x0000640000301000 */
[----:B0-----:R-:W-:-:S04]  /*5660*/  FADD R3, R26, R25 ;  /* 0x000000191a037221 */ /* 0x001fc80000000000 */
[----:B-1----:R-:W-:Y:S01]  /*5670*/  FMUL R3, R2, R3 ;  /* 0x0000000302037220 */ /* 0x002fe20000400000 */
[----:B------:R-:W-:-:S03]  /*5680*/  MOV R2, 0x3f800000 ;  /* 0x3f80000000027802 */ /* 0x000fc60000000f00 */
[----:B------:R-:W-:Y:S01]  /*5690*/  FFMA R26, R12, R28, -R3 ;  /* 0x0000001c0c1a7223 */ /* 0x000fe20000000803 */
[----:B------:R-:W-:Y:S01]  /*56a0*/  FADD R28, RZ, -R28 ;  /* 0x8000001cff1c7221 */ /* 0x000fe20000000000 */
[----:B------:R-:W-:Y:S06]  /*56b0*/  @!P3 BRA `(.L_x_48) ;  /* 0x00000000000cb947 */ /* 0x000fec0003800000 */
[----:B------:R-:W-:Y:S02]  /*56c0*/  FSETP.NAN.AND P1, PT, |R17|, |R17|, PT ;  /* 0x400000111100720b */ /* 0x000fe40003f28200 */
[----:B------:R-:W-:-:S11]  /*56d0*/  MOV R2, R24 ;  /* 0x0000001800027202 */ /* 0x000fd60000000f00 */
[----:B------:R-:W-:-:S07]  /*56e0*/  @P1 FADD R2, R17, 10 ;  /* 0x4120000011021421 */ /* 0x000fce0000000000 */
.L_x_48:
[----:B------:R-:W-:Y:S01]  /*56f0*/  FADD R28, RZ, R28 ;  /* 0x0000001cff1c7221 */ /* 0x000fe20000000000 */
[----:B------:R-:W-:Y:S01]  /*5700*/  FADD R3, R2, 0.00050000002374872565269 ;  /* 0x3a03126f02037421 */ /* 0x000fe20000000000 */
[----:B------:R-:W-:-:S03]  /*5710*/  MOV R2, 0x3f800000 ;  /* 0x3f80000000027802 */ /* 0x000fc60000000f00 */
[----:B------:R-:W-:Y:S01]  /*5720*/  FFMA R26, -R3, R28, R26 ;  /* 0x0000001c031a7223 */ /* 0x000fe2000000011a */
[----:B------:R-:W-:Y:S06]  /*5730*/  @!P3 BRA `(.L_x_49) ;  /* 0x00000000000cb947 */ /* 0x000fec0003800000 */
[----:B------:R-:W-:Y:S02]  /*5740*/  FSETP.NAN.AND P1, PT, |R17|, |R17|, PT ;  /* 0x400000111100720b */ /* 0x000fe40003f28200 */
[----:B------:R-:W-:-:S11]  /*5750*/  MOV R2, R24 ;  /* 0x0000001800027202 */ /* 0x000fd60000000f00 */
[----:B------:R-:W-:-:S07]  /*5760*/  @P1 FADD R2, R17, 10 ;  /* 0x4120000011021421 */ /* 0x000fce0000000000 */
.L_x_49:
[----:B------:R-:W-:Y:S01]  /*5770*/  FADD R3, RZ, -R27 ;  /* 0x8000001bff037221 */ /* 0x000fe20000000000 */
[----:B------:R-:W-:Y:S01]  /*5780*/  FADD R2, R2, 0.00050000002374872565269 ;  /* 0x3a03126f02027421 */ /* 0x000fe20000000000 */
[----:B------:R-:W-:Y:S02]  /*5790*/  HFMA2 R28, -RZ, RZ, 1.875, 0 ;  /* 0x3f800000ff1c7431 */ /* 0x000fe400000001ff */
[----:B------:R-:W-:-:S04]  /*57a0*/  FADD R3, RZ, R3 ;  /* 0x00000003ff037221 */ /* 0x000fc80000000000 */
[----:B------:R-:W-:-:S04]  /*57b0*/  FMUL R3, R2, R3 ;  /* 0x0000000302037220 */ /* 0x000fc80000400000 */
[----:B------:R-:W-:Y:S01]  /*57c0*/  FFMA R27, R12, R27, -R3 ;  /* 0x0000001b0c1b7223 */ /* 0x000fe20000000803 */
[----:B------:R-:W-:Y:S06]  /*57d0*/  @!P0 BRA `(.L_x_50) ;  /* 0x00000000000c8947 */ /* 0x000fec0003800000 */
[----:B------:R-:W-:Y:S02]  /*57e0*/  FSETP.NAN.AND P0, PT, |R22|, |R22|, PT ;  /* 0x400000161600720b */ /* 0x000fe40003f08200 */
[----:B------:R-:W-:-:S11]  /*57f0*/  MOV R28, R23 ;  /* 0x00000017001c7202 */ /* 0x000fd60000000f00 */
[----:B------:R-:W-:-:S07]  /*5800*/  @P0 FADD R28, R22, 10 ;  /* 0x41200000161c0421 */ /* 0x000fce0000000000 */
.L_x_50:
[----:B------:R-:W0:Y:S01]  /*5810*/  F2F.F64.F32 R2, R28 ;  /* 0x0000001c00027310 */ /* 0x000e220000201800 */
[----:B------:R-:W-:Y:S01]  /*5820*/  FMUL R23, R27, -0.0099999997764825820923 ;  /* 0xbc23d70a1b177820 */ /* 0x000fe20000400000 */
[----:B------:R-:W-:Y:S01]  /*5830*/  FMUL R22, R26, -0.0099999997764825820923 ;  /* 0xbc23d70a1a167820 */ /* 0x000fe20000400000 */
[----:B------:R-:W-:Y:S02]  /*5840*/  IADD3 R8, PT, PT, R8, 0x1, RZ ;  /* 0x0000000108087810 */ /* 0x000fe40007ffe0ff */
[----:B------:R-:W-:Y:S01]  /*5850*/  FFMA R27, R23, 0.5, R4 ;  /* 0x3f000000171b7823 */ /* 0x000fe20000000004 */
[----:B------:R-:W-:Y:S01]  /*5860*/  FFMA R26, R22, 0.5, R7 ;  /* 0x3f000000161a7823 */ /* 0x000fe20000000007 */
[----:B------:R-:W-:-:S03]  /*5870*/  ISETP.NE.AND P0, PT, R8, RZ, PT ;  /* 0x000000ff0800720c */ /* 0x000fc60003f05270 */
[----:B------:R-:W-:-:S04]  /*5880*/  FADD R29, -R26, R27 ;  /* 0x0000001b1a1d7221 */ /* 0x000fc80000000100 */
[----:B------:R-:W-:Y:S01]  /*5890*/  FADD R29, R25, R29 ;  /* 0x0000001d191d7221 */ /* 0x000fe20000000000 */
[----:B0-----:R-:W-:-:S10]  /*58a0*/  DADD R2, R2, UR10 ;  /* 0x0000000a02027e29 */ /* 0x001fd40008000000 */
[----:B------:R-:W0:Y:S02]  /*58b0*/  F2F.F32.F64 R2, R2 ;  /* 0x0000000200027310 */ /* 0x000e240000301000 */
[----:B0-----:R-:W-:Y:S01]  /*58c0*/  FMUL R29, R2, R29 ;  /* 0x0000001d021d7220 */ /* 0x001fe20000400000 */
[----:B------:R-:W-:-:S03]  /*58d0*/  MOV R2, 0x3f800000 ;  /* 0x3f80000000027802 */ /* 0x000fc60000000f00 */
[----:B------:R-:W-:Y:S01]  /*58e0*/  FFMA R28, R12, R26, -R29 ;  /* 0x0000001a0c1c7223 */ /* 0x000fe2000000081d */
[----:B------:R-:W-:Y:S01]  /*58f0*/  FADD R26, RZ, -R26 ;  /* 0x8000001aff1a7221 */ /* 0x000fe20000000000 */
[----:B------:R-:W-:Y:S06]  /*5900*/  @!P3 BRA `(.L_x_51) ;  /* 0x00000000000cb947 */ /* 0x000fec0003800000 */
[----:B------:R-:W-:Y:S02]  /*5910*/  FSETP.NAN.AND P1, PT, |R17|, |R17|, PT ;  /* 0x400000111100720b */ /* 0x000fe40003f28200 */
[----:B------:R-:W-:-:S11]  /*5920*/  MOV R2, R24 ;  /* 0x0000001800027202 */ /* 0x000fd60000000f00 */
[----:B------:R-:W-:-:S07]  /*5930*/  @P1 FADD R2, R17, 10 ;  /* 0x4120000011021421 */ /* 0x000fce0000000000 */
.L_x_51:
[----:B------:R-:W-:Y:S01]  /*5940*/  FADD R25, R2, 0.00050000002374872565269 ;  /* 0x3a03126f02197421 */ /* 0x000fe20000000000 */
[----:B------:R-:W-:Y:S01]  /*5950*/  FADD R26, RZ, R26 ;  /* 0x0000001aff1a7221 */ /* 0x000fe20000000000 */
[----:B------:R-:W-:-:S03]  /*5960*/  MOV R2, 0x3f800000 ;  /* 0x3f80000000027802 */ /* 0x000fc60000000f00 */
[----:B------:R-:W-:Y:S01]  /*5970*/  FFMA R25, -R25, R26, R28 ;  /* 0x0000001a19197223 */ /* 0x000fe2000000011c */
[----:B------:R-:W-:Y:S06]  /*5980*/  @!P3 BRA `(.L_x_52) ;  /* 0x00000000000cb947 */ /* 0x000fec0003800000 */
[----:B------:R-:W-:Y:S02]  /*5990*/  FSETP.NAN.AND P1, PT, |R17|, |R17|, PT ;  /* 0x400000111100720b */ /* 0x000fe40003f28200 */
[----:B------:R-:W-:-:S11]  /*59a0*/  MOV R2, R24 ;  /* 0x0000001800027202 */ /* 0x000fd60000000f00 */
[----:B------:R-:W-:-:S07]  /*59b0*/  @P1 FADD R2, R17, 10 ;  /* 0x4120000011021421 */ /* 0x000fce0000000000 */
.L_x_52:
[----:B------:R-:W-:Y:S01]  /*59c0*/  FADD R3, RZ, -R27 ;  /* 0x8000001bff037221 */ /* 0x000fe20000000000 */
[----:B------:R-:W-:Y:S01]  /*59d0*/  FADD R26, R16, -0.0099999997764825820923 ;  /* 0xbc23d70a101a7421 */ /* 0x000fe20000000000 */
[----:B------:R-:W-:Y:S01]  /*59e0*/  FADD R16, R2, 0.00050000002374872565269 ;  /* 0x3a03126f02107421 */ /* 0x000fe20000000000 */
[----:B------:R-:W-:Y:S02]  /*59f0*/  HFMA2 R28, -RZ, RZ, 1.875, 0 ;  /* 0x3f800000ff1c7431 */ /* 0x000fe400000001ff */
[----:B------:R-:W-:Y:S02]  /*5a00*/  FADD R17, RZ, R3 ;  /* 0x00000003ff117221 */ /* 0x000fe40000000000 */
[----:B------:R-:W0:Y:S02]  /*5a10*/  @!P0 F2F.F64.F32 R2, R26 ;  /* 0x0000001a00028310 */ /* 0x000e240000201800 */
[----:B------:R-:W-:Y:S01]  /*5a20*/  FMUL R17, R16, R17 ;  /* 0x0000001110117220 */ /* 0x000fe20000400000 */
[----:B------:R-:W-:-:S03]  /*5a30*/  @!P0 MOV R16, 0x88e368f1 ;  /* 0x88e368f100108802 */ /* 0x000fc60000000f00 */
[----:B------:R-:W-:Y:S01]  /*5a40*/  FFMA R24, R12, R27, -R17 ;  /* 0x0000001b0c187223 */ /* 0x000fe20000000811 */
[----:B------:R-:W-:-:S06]  /*5a50*/  @!P0 MOV R17, 0x3ee4f8b5 ;  /* 0x3ee4f8b500118802 */ /* 0x000fcc0000000f00 */
[----:B0-----:R-:W-:Y:S01]  /*5a60*/  @!P0 DADD R2, R2, R16 ;  /* 0x0000000002028229 */ /* 0x001fe20000000010 */
[----:B------:R-:W-:Y:S01]  /*5a70*/  FMUL R17, R24, -0.0099999997764825820923 ;  /* 0xbc23d70a18117820 */ /* 0x000fe20000400000 */
[----:B------:R-:W-:-:S04]  /*5a80*/  FMUL R24, R25, -0.0099999997764825820923 ;  /* 0xbc23d70a19187820 */ /* 0x000fc80000400000 */
[----:B------:R-:W0:Y:S01]  /*5a90*/  @!P0 F2F.F32.F64 R27, R2 ;  /* 0x00000002001b8310 */ /* 0x000e220000301000 */
[----:B------:R-:W-:-:S05]  /*5aa0*/  @P0 MOV R27, R26 ;  /* 0x0000001a001b0202 */ /* 0x000fca0000000f00 */
[----:B0-----:R-:W-:-:S04]  /*5ab0*/  FADD R16, R11, R27 ;  /* 0x0000001b0b107221 */ /* 0x001fc80000000000 */
[----:B------:R-:W-:-:S05]  /*5ac0*/  FFMA R21, R16, R21, -5.2839097976684570312 ;  /* 0xc0a915ca10157423 */ /* 0x000fca0000000015 */
[----:B------:R-:W-:-:S13]  /*5ad0*/  FSETP.NEU.AND P0, PT, R21, RZ, PT ;  /* 0x000000ff1500720b */ /* 0x000fda0003f0d000 */
        /* <DEDUP_REMOVED lines=25> */
.L_x_53:
[----:B------:R-:W-:Y:S01]  /*5c70*/  FSET.BF.GT.AND R3, R27, RZ, PT ;  /* 0x000000ff1b03720a */ /* 0x000fe20003804000 */
[----:B------:R-:W-:Y:S01]  /*5c80*/  FADD R21, R17, R4 ;  /* 0x0000000411157221 */ /* 0x000fe20000000000 */
[----:B------:R-:W-:Y:S01]  /*5c90*/  FADD R25, R24, R7 ;  /* 0x0000000718197221 */ /* 0x000fe20000000000 */
[----:B------:R-:W-:Y:S01]  /*5ca0*/  FSET.BF.LT.AND R27, R27, R6, PT ;  /* 0x000000061b1b720a */ /* 0x000fe20003801000 */
[----:B------:R-:W-:Y:S01]  /*5cb0*/  FFMA R0, R16, R0, -4.2719998359680175781 ;  /* 0xc088b43910007423 */ /* 0x000fe20000000000 */
[----:B------:R-:W-:Y:S01]  /*5cc0*/  FMUL R3, R10, R3 ;  /* 0x000000030a037220 */ /* 0x000fe20000400000 */
[----:B------:R-:W-:-:S03]  /*5cd0*/  FADD R26, -R25, R21 ;  /* 0x00000015191a7221 */ /* 0x000fc60000000100 */
[C---:B------:R-:W-:Y:S01]  /*5ce0*/  FSETP.NEU.AND P3, PT, R0.reuse, RZ, PT ;  /* 0x000000ff0000720b */ /* 0x040fe20003f6d000 */
[----:B------:R-:W-:Y:S01]  /*5cf0*/  FFMA R26, R3, R27, R26 ;  /* 0x0000001b031a7223 */ /* 0x000fe2000000001a */
[C---:B------:R-:W-:Y:S01]  /*5d00*/  FMUL R27, R0.reuse, UR6 ;  /* 0x00000006001b7c20 */ /* 0x040fe20008400000 */
[----:B------:R-:W0:Y:S03]  /*5d10*/  F2F.F64.F32 R2, R28 ;  /* 0x0000001c00027310 */ /* 0x000e260000201800 */
[C---:B------:R-:W-:Y:S01]  /*5d20*/  FFMA R16, R0.reuse, UR6, -R27 ;  /* 0x0000000600107c23 */ /* 0x040fe2000800081b */
[C---:B------:R-:W-:Y:S02]  /*5d30*/  FSETP.GT.AND P1, PT, |R27|.reuse, 152, PT ;  /* 0x431800001b00780b */ /* 0x040fe40003f24200 */
[----:B------:R-:W-:Y:S01]  /*5d40*/  FSETP.GEU.AND P2, PT, R27, RZ, PT ;  /* 0x000000ff1b00720b */ /* 0x000fe20003f4e000 */
[----:B------:R-:W-:Y:S01]  /*5d50*/  FFMA R16, R0, UR7, R16 ;  /* 0x0000000700107c23 */ /* 0x000fe20008000010 */
[----:B0-----:R-:W-:-:S10]  /*5d60*/  DADD R2, R2, UR10 ;  /* 0x0000000a02027e29 */ /* 0x001fd40008000000 */
[----:B------:R0:W1:Y:S08]  /*5d70*/  F2F.F32.F64 R3, R2 ;  /* 0x0000000200037310 */ /* 0x0000700000301000 */
[----:B0-----:R-:W0:Y:S01]  /*5d80*/  FRND R2, R27 ;  /* 0x0000001b00027307 */ /* 0x001e220000201000 */
[----:B-1----:R-:W-:Y:S01]  /*5d90*/  FMUL R29, R3, R26 ;  /* 0x0000001a031d7220 */ /* 0x002fe20000400000 */
[----:B0-----:R-:W-:Y:S01]  /*5da0*/  FADD R26, R27, -R2 ;  /* 0x800000021b1a7221 */ /* 0x001fe20000000000 */
[----:B------:R-:W-:-:S05]  /*5db0*/  FSETP.GT.AND P0, PT, R2, RZ, PT ;  /* 0x000000ff0200720b */ /* 0x000fca0003f04000 */
[----:B------:R-:W0:Y:S01]  /*5dc0*/  F2I.NTZ R2, R27 ;  /* 0x0000001b00027305 */ /* 0x000e220000203100 */
[----:B------:R-:W-:-:S04]  /*5dd0*/  FADD R16, R16, R26 ;  /* 0x0000001a10107221 */ /* 0x000fc80000000000 */
[----:B------:R-:W-:-:S04]  /*5de0*/  FFMA R18, R16, R18, 0.0013391353422775864601 ;  /* 0x3aaf85ed10127423 */ /* 0x000fc80000000012 */
[----:B------:R-:W-:-:S04]  /*5df0*/  FFMA R18, R16, R18, 0.0096188392490148544312 ;  /* 0x3c1d985610127423 */ /* 0x000fc80000000012 */
[----:B------:R-:W-:-:S04]  /*5e00*/  FFMA R3, R16, R18, 0.055503588169813156128 ;  /* 0x3d6357bb10037423 */ /* 0x000fc80000000012 */
[----:B------:R-:W-:-:S04]  /*5e10*/  FFMA R3, R16, R3, 0.24022644758224487305 ;  /* 0x3e75fdec10037423 */ /* 0x000fc80000000003 */
[----:B------:R-:W-:-:S04]  /*5e20*/  FFMA R3, R16, R3, 0.69314718246459960938 ;  /* 0x3f31721810037423 */ /* 0x000fc80000000003 */
[----:B------:R-:W-:Y:S01]  /*5e30*/  FFMA R3, R16, R3, 1 ;  /* 0x3f80000010037423 */ /* 0x000fe20000000003 */
[----:B------:R-:W-:-:S04]  /*5e40*/  SEL R16, RZ, 0x83000000, P0 ;  /* 0x83000000ff107807 */ /* 0x000fc80000000000 */
[----:B------:R-:W-:Y:S02]  /*5e50*/  IADD3 R18, PT, PT, R16, 0x7f000000, RZ ;  /* 0x7f00000010127810 */ /* 0x000fe40007ffe0ff */
[----:B0-----:R-:W-:-:S03]  /*5e60*/  LEA R2, R2, -R16, 0x17 ;  /* 0x8000001002027211 */ /* 0x001fc600078eb8ff */
[----:B------:R-:W-:Y:S01]  /*5e70*/  FMUL R3, R3, R18 ;  /* 0x0000001203037220 */ /* 0x000fe20000400000 */
[----:B------:R-:W-:Y:S01]  /*5e80*/  FFMA R18, R12, R25, -R29 ;  /* 0x000000190c127223 */ /* 0x000fe2000000081d */
[----:B------:R-:W-:Y:S02]  /*5e90*/  FADD R25, RZ, -R25 ;  /* 0x80000019ff197221 */ /* 0x000fe40000000000 */
[----:B------:R-:W-:Y:S01]  /*5ea0*/  FMUL R2, R3, R2 ;  /* 0x0000000203027220 */ /* 0x000fe20000400000 */
[----:B------:R-:W-:Y:S02]  /*5eb0*/  MOV R3, 0x3f800000 ;  /* 0x3f80000000037802 */ /* 0x000fe40000000f00 */
[----:B------:R-:W-:Y:S01]  /*5ec0*/  @P1 FSEL R2, RZ, +INF , !P2 ;  /* 0x7f800000ff021808 */ /* 0x000fe20005000000 */
[----:B------:R-:W-:Y:S06]  /*5ed0*/  @!P3 BRA `(.L_x_54) ;  /* 0x00000000000cb947 */ /* 0x000fec0003800000 */
[----:B------:R-:W-:Y:S02]  /*5ee0*/  FSETP.NAN.AND P0, PT, |R0|, |R0|, PT ;  /* 0x400000000000720b */ /* 0x000fe40003f08200 */
[----:B------:R-:W-:-:S11]  /*5ef0*/  MOV R3, R2 ;  /* 0x0000000200037202 */ /* 0x000fd60000000f00 */
[----:B------:R-:W-:-:S07]  /*5f00*/  @P0 FADD R3, R0, 10 ;  /* 0x4120000000030421 */ /* 0x000fce0000000000 */
.L_x_54:
[----:B------:R-:W-:Y:S01]  /*5f10*/  FADD R3, R3, 0.00050000002374872565269 ;  /* 0x3a03126f03037421 */ /* 0x000fe20000000000 */
[----:B------:R-:W-:-:S04]  /*5f20*/  FADD R16, RZ, R25 ;  /* 0x00000019ff107221 */ /* 0x000fc80000000000 */
[----:B------:R-:W-:Y:S01]  /*5f30*/  FFMA R16, -R3, R16, R18 ;  /* 0x0000001003107223 */ /* 0x000fe20000000112 */
[----:B------:R-:W-:Y:S01]  /*5f40*/  MOV R3, 0x3f800000 ;  /* 0x3f80000000037802 */ /* 0x000fe20000000f00 */
[----:B------:R-:W-:Y:S06]  /*5f50*/  @!P3 BRA `(.L_x_55) ;  /* 0x00000000000cb947 */ /* 0x000fec0003800000 */
[----:B------:R-:W-:Y:S02]  /*5f60*/  FSETP.NAN.AND P0, PT, |R0|, |R0|, PT ;  /* 0x400000000000720b */ /* 0x000fe40003f08200 */
[----:B------:R-:W-:-:S11]  /*5f70*/  MOV R3, R2 ;  /* 0x0000000200037202 */ /* 0x000fd60000000f00 */
[----:B------:R-:W-:-:S07]  /*5f80*/  @P0 FADD R3, R0, 10 ;  /* 0x4120000000030421 */ /* 0x000fce0000000000 */
.L_x_55:
[----:B------:R-:W-:Y:S01]  /*5f90*/  FADD R0, RZ, -R21 ;  /* 0x80000015ff007221 */ /* 0x000fe20000000000 */
[----:B------:R-:W-:Y:S01]  /*5fa0*/  FADD R3, R3, 0.00050000002374872565269 ;  /* 0x3a03126f03037421 */ /* 0x000fe20000000000 */
[----:B------:R-:W-:Y:S02]  /*5fb0*/  UIADD3 UR5, UPT, UPT, UR5, -0x1, URZ ;  /* 0xffffffff05057890 */ /* 0x000fe4000fffe0ff */
[----:B------:R-:W-:Y:S02]  /*5fc0*/  FADD R0, RZ, R0 ;  /* 0x00000000ff007221 */ /* 0x000fe40000000000 */
[----:B------:R-:W-:Y:S02]  /*5fd0*/  UISETP.NE.AND UP0, UPT, UR5, -0x1, UPT ;  /* 0xffffffff0500788c */ /* 0x000fe4000bf05270 */
[----:B------:R-:W-:Y:S01]  /*5fe0*/  FMUL R3, R3, R0 ;  /* 0x0000000003037220 */ /* 0x000fe20000400000 */
[----:B------:R-:W-:-:S03]  /*5ff0*/  FMUL R0, R16, -0.0099999997764825820923 ;  /* 0xbc23d70a10007820 */ /* 0x000fc60000400000 */
[----:B------:R-:W-:Y:S01]  /*6000*/  FFMA R3, R12, R21, -R3 ;  /* 0x000000150c037223 */ /* 0x000fe20000000803 */
        /* <DEDUP_REMOVED lines=9> */
[----:B------:R-:W-:Y:S06]  /*60a0*/  BRA.U UP0, `(.L_x_56) ;  /* 0xffffffe900a87547 */ /* 0x000fec000b83ffff */
[----:B------:R1:W-:Y:S04]  /*60b0*/  STG.E desc[UR8][R14.64+-0x8], R7 ;  /* 0xfffff8070e007986 */ /* 0x0003e8000c101908 */
[----:B------:R1:W-:Y:S01]  /*60c0*/  STG.E desc[UR8][R14.64+-0x4], R4 ;  /* 0xfffffc040e007986 */ /* 0x0003e2000c101908 */
[----:B------:R-:W-:Y:S05]  /*60d0*/  BRA.U UP1, `(.L_x_57) ;  /* 0xffffffe901407547 */ /* 0x000fea000b83ffff */
[----:B------:R-:W-:Y:S05]  /*60e0*/  EXIT ;  /* 0x000000000000794d */ /* 0x000fea0003800000 */
        .weak           $__internal_0_$__cuda_sm3x_div_rn_noftz_f32_slowpath
        .type           $__internal_0_$__cuda_sm3x_div_rn_noftz_f32_slowpath,@function
        .size           $__internal_0_$__cuda_sm3x_div_rn_noftz_f32_slowpath,(.L_x_67 - $__internal_0_$__cuda_sm3x_div_rn_noftz_f32_slowpath)
$__internal_0_$__cuda_sm3x_div_rn_noftz_f32_slowpath:
[----:B------:R-:W-:Y:S01]  /*60f0*/  SHF.R.U32.HI R17, RZ, 0x17, R5 ;  /* 0x00000017ff117819 */ /* 0x000fe20000011605 */
[----:B------:R-:W-:Y:S01]  /*6100*/  HFMA2 R22, -RZ, RZ, -3.390625, 0 ;  /* 0xc2c80000ff167431 */ /* 0x000fe200000001ff */
[----:B------:R-:W-:Y:S02]  /*6110*/  SHF.R.U32.HI R19, RZ, 0x17, R3 ;  /* 0x00000017ff137819 */ /* 0x000fe40000011603 */
[----:B------:R-:W-:Y:S02]  /*6120*/  LOP3.LUT R17, R17, 0xff, RZ, 0xc0, !PT ;  /* 0x000000ff11117812 */ /* 0x000fe400078ec0ff */
[----:B------:R-:W-:Y:S02]  /*6130*/  LOP3.LUT R19, R19, 0xff, RZ, 0xc0, !PT ;  /* 0x000000ff13137812 */ /* 0x000fe400078ec0ff */
[----:B------:R-:W-:Y:S02]  /*6140*/  IADD3 R20, PT, PT, R17, -0x1, RZ ;  /* 0xffffffff11147810 */ /* 0x000fe40007ffe0ff */
[----:B------:R-:W-:-:S02]  /*6150*/  IADD3 R21, PT, PT, R19, -0x1, RZ ;  /* 0xffffffff13157810 */ /* 0x000fc40007ffe0ff */
[----:B------:R-:W-:-:S04]  /*6160*/  ISETP.GT.U32.AND P0, PT, R20, 0xfd, PT ;  /* 0x000000fd1400780c */ /* 0x000fc80003f04070 */
[----:B------:R-:W-:-:S13]  /*6170*/  ISETP.GT.U32.OR P0, PT, R21, 0xfd, P0 ;  /* 0x000000fd1500780c */ /* 0x000fda0000704470 */
[----:B------:R-:W-:Y:S01]  /*6180*/  @!P0 MOV R18, RZ ;  /* 0x000000ff00128202 */ /* 0x000fe20000000f00 */
[----:B------:R-:W-:Y:S06]  /*6190*/  @!P0 BRA `(.L_x_58) ;  /* 0x0000000000608947 */ /* 0x000fec0003800000 */
[----:B------:R-:W-:Y:S02]  /*61a0*/  MOV R0, 0xc2c80000 ;  /* 0xc2c8000000007802 */ /* 0x000fe40000000f00 */
[----:B------:R-:W-:Y:S02]  /*61b0*/  FSETP.GTU.FTZ.AND P0, PT, |R3|, +INF , PT ;  /* 0x7f8000000300780b */ /* 0x000fe40003f1c200 */
[----:B------:R-:W-:-:S04]  /*61c0*/  FSETP.GTU.FTZ.AND P1, PT, |R0|, +INF , PT ;  /* 0x7f8000000000780b */ /* 0x000fc80003f3c200 */
[----:B------:R-:W-:-:S13]  /*61d0*/  PLOP3.LUT P0, PT, P0, P1, PT, 0xf8, 0x8f ;  /* 0x00000000008f781c */ /* 0x000fda0000703f70 */
[----:B------:R-:W-:Y:S05]  /*61e0*/  @P0 BRA `(.L_x_59) ;  /* 0x0000000400440947 */ /* 0x000fea0003800000 */
[----:B------:R-:W-:-:S13]  /*61f0*/  LOP3.LUT P0, RZ, R22, 0x7fffffff, R3, 0xc8, !PT ;  /* 0x7fffffff16ff7812 */ /* 0x000fda000780c803 */
[----:B------:R-:W-:Y:S05]  /*6200*/  @!P0 BRA `(.L_x_60) ;  /* 0x0000000400348947 */ /* 0x000fea0003800000 */
[C---:B------:R-:W-:Y:S02]  /*6210*/  FSETP.NEU.FTZ.AND P2, PT, |R3|.reuse, +INF , PT ;  /* 0x7f8000000300780b */ /* 0x040fe40003f5d200 */
[----:B------:R-:W-:Y:S02]  /*6220*/  FSETP.NEU.FTZ.AND P1, PT, |R0|, +INF , PT ;  /* 0x7f8000000000780b */ /* 0x000fe40003f3d200 */
[----:B------:R-:W-:-:S11]  /*6230*/  FSETP.NEU.FTZ.AND P0, PT, |R3|, +INF , PT ;  /* 0x7f8000000300780b */ /* 0x000fd60003f1d200 */
[----:B------:R-:W-:Y:S05]  /*6240*/  @!P1 BRA !P2, `(.L_x_60) ;  /* 0x0000000400249947 */ /* 0x000fea0005000000 */
[----:B------:R-:W-:-:S04]  /*6250*/  LOP3.LUT P2, RZ, R3, 0x7fffffff, RZ, 0xc0, !PT ;  /* 0x7fffffff03ff7812 */ /* 0x000fc8000784c0ff */
[----:B------:R-:W-:-:S13]  /*6260*/  PLOP3.LUT P1, PT, P1, P2, PT, 0x2f, 0xf2 ;  /* 0x0000000000f2781c */ /* 0x000fda0000f24577 */
[----:B------:R-:W-:Y:S05]  /*6270*/  @P1 BRA `(.L_x_61) ;  /* 0x0000000400101947 */ /* 0x000fea0003800000 */
[----:B------:R-:W-:-:S04]  /*6280*/  LOP3.LUT P1, RZ, R22, 0x7fffffff, RZ, 0xc0, !PT ;  /* 0x7fffffff16ff7812 */ /* 0x000fc8000782c0ff */
[----:B------:R-:W-:-:S13]  /*6290*/  PLOP3.LUT P0, PT, P0, P1, PT, 0x2f, 0xf2 ;  /* 0x0000000000f2781c */ /* 0x000fda0000702577 */
[----:B------:R-:W-:Y:S05]  /*62a0*/  @P0 BRA `(.L_x_62) ;  /* 0x0000000000f80947 */ /* 0x000fea0003800000 */
[----:B------:R-:W-:Y:S02]  /*62b0*/  ISETP.GE.AND P0, PT, R21, RZ, PT ;  /* 0x000000ff1500720c */ /* 0x000fe40003f06270 */
[----:B------:R-:W-:-:S11]  /*62c0*/  ISETP.GE.AND P1, PT, R20, RZ, PT ;  /* 0x000000ff1400720c */ /* 0x000fd60003f26270 */
[----:B------:R-:W-:Y:S01]  /*62d0*/  @P0 MOV R18, RZ ;  /* 0x000000ff00120202 */ /* 0x000fe20000000f00 */
[----:B------:R-:W-:Y:S01]  /*62e0*/  @!P0 FFMA R3, R3, 1.84467440737095516160e+19, RZ ;  /* 0x5f80000003038823 */ /* 0x000fe200000000ff */
[----:B------:R-:W-:Y:S01]  /*62f0*/  @!P0 MOV R18, 0xffffffc0 ;  /* 0xffffffc000128802 */ /* 0x000fe20000000f00 */
[----:B------:R-:W-:-:S03]  /*6300*/  @!P1 FFMA R22, R0, 1.84467440737095516160e+19, RZ ;  /* 0x5f80000000169823 */ /* 0x000fc600000000ff */
[----:B------:R-:W-:-:S07]  /*6310*/  @!P1 IADD3 R18, PT, PT, R18, 0x40, RZ ;  /* 0x0000004012129810 */ /* 0x000fce0007ffe0ff */
.L_x_58:
[----:B------:R-:W-:-:S04]  /*6320*/  LEA R23, R17, 0xc0800000, 0x17 ;  /* 0xc080000011177811 */ /* 0x000fc800078eb8ff */
[----:B------:R-:W-:Y:S02]  /*6330*/  IADD3 R23, PT, PT, -R23, R22, RZ ;  /* 0x0000001617177210 */ /* 0x000fe40007ffe1ff */
[----:B------:R-:W-:Y:S02]  /*6340*/  IADD3 R22, PT, PT, R19, -0x7f, RZ ;  /* 0xffffff8113167810 */ /* 0x000fe40007ffe0ff */
[----:B------:R-:W0:Y:S01]  /*6350*/  MUFU.RCP R20, R23 ;  /* 0x0000001700147308 */ /* 0x000e220000001000 */
[----:B------:R-:W-:Y:S01]  /*6360*/  FADD.FTZ R21, -R23, -RZ ;  /* 0x800000ff17157221 */ /* 0x000fe20000010100 */
[C---:B------:R-:W-:Y:S01]  /*6370*/  IADD3 R17, PT, PT, R22.reuse, 0x7f, -R17 ;  /* 0x0000007f16117810 */ /* 0x040fe20007ffe811 */
[----:B------:R-:W-:-:S03]  /*6380*/  IMAD R0, R22, -0x800000, R3 ;  /* 0xff80000016007824 */ /* 0x000fc600078e0203 */
[----:B------:R-:W-:Y:S01]  /*6390*/  IADD3 R17, PT, PT, R17, R18, RZ ;  /* 0x0000001211117210 */ /* 0x000fe20007ffe0ff */
[----:B0-----:R-:W-:-:S04]  /*63a0*/  FFMA R19, R20, R21, 1 ;  /* 0x3f80000014137423 */ /* 0x001fc80000000015 */
[----:B------:R-:W-:-:S04]  /*63b0*/  FFMA R19, R20, R19, R20 ;  /* 0x0000001314137223 */ /* 0x000fc80000000014 */
[----:B------:R-:W-:-:S04]  /*63c0*/  FFMA R20, R0, R19, RZ ;  /* 0x0000001300147223 */ /* 0x000fc800000000ff */
[----:B------:R-:W-:-:S04]  /*63d0*/  FFMA R3, R21, R20, R0 ;  /* 0x0000001415037223 */ /* 0x000fc80000000000 */
[----:B------:R-:W-:-:S04]  /*63e0*/  FFMA R20, R19, R3, R20 ;  /* 0x0000000313147223 */ /* 0x000fc80000000014 */
[----:B------:R-:W-:-:S04]  /*63f0*/  FFMA R21, R21, R20, R0 ;  /* 0x0000001415157223 */ /* 0x000fc80000000000 */
[----:B------:R-:W-:-:S05]  /*6400*/  FFMA R0, R19, R21, R20 ;  /* 0x0000001513007223 */ /* 0x000fca0000000014 */
[----:B------:R-:W-:-:S04]  /*6410*/  SHF.R.U32.HI R3, RZ, 0x17, R0 ;  /* 0x00000017ff037819 */ /* 0x000fc80000011600 */
[----:B------:R-:W-:-:S04]  /*6420*/  LOP3.LUT R18, R3, 0xff, RZ, 0xc0, !PT ;  /* 0x000000ff03127812 */ /* 0x000fc800078ec0ff */
[----:B------:R-:W-:-:S04]  /*6430*/  IADD3 R3, PT, PT, R18, R17, RZ ;  /* 0x0000001112037210 */ /* 0x000fc80007ffe0ff */
[----:B------:R-:W-:-:S04]  /*6440*/  IADD3 R18, PT, PT, R3, -0x1, RZ ;  /* 0xffffffff03127810 */ /* 0x000fc80007ffe0ff */
[----:B------:R-:W-:-:S13]  /*6450*/  ISETP.GE.U32.AND P0, PT, R18, 0xfe, PT ;  /* 0x000000fe1200780c */ /* 0x000fda0003f06070 */
[----:B------:R-:W-:Y:S05]  /*6460*/  @!P0 BRA `(.L_x_63) ;  /* 0x0000000000808947 */ /* 0x000fea0003800000 */
[----:B------:R-:W-:-:S13]  /*6470*/  ISETP.GT.AND P0, PT, R3, 0xfe, PT ;  /* 0x000000fe0300780c */ /* 0x000fda0003f04270 */
[----:B------:R-:W-:Y:S05]  /*6480*/  @P0 BRA `(.L_x_64) ;  /* 0x00000000006c0947 */ /* 0x000fea0003800000 */
[----:B------:R-:W-:-:S13]  /*6490*/  ISETP.GE.AND P0, PT, R3, 0x1, PT ;  /* 0x000000010300780c */ /* 0x000fda0003f06270 */
[----:B------:R-:W-:Y:S05]  /*64a0*/  @P0 BRA `(.L_x_65) ;  /* 0x0000000000980947 */ /* 0x000fea0003800000 */
[----:B------:R-:W-:Y:S02]  /*64b0*/  ISETP.GE.AND P0, PT, R3, -0x18, PT ;  /* 0xffffffe80300780c */ /* 0x000fe40003f06270 */
[----:B------:R-:W-:-:S11]  /*64c0*/  LOP3.LUT R0, R0, 0x80000000, RZ, 0xc0, !PT ;  /* 0x8000000000007812 */ /* 0x000fd600078ec0ff */
[----:B------:R-:W-:Y:S05]  /*64d0*/  @!P0 BRA `(.L_x_65) ;  /* 0x00000000008c8947 */ /* 0x000fea0003800000 */
[CCC-:B------:R-:W-:Y:S01]  /*64e0*/  FFMA.RZ R17, R19.reuse, R21.reuse, R20.reuse ;  /* 0x0000001513117223 */ /* 0x1c0fe2000000c014 */
[CCC-:B------:R-:W-:Y:S01]  /*64f0*/  FFMA.RP R18, R19.reuse, R21.reuse, R20.reuse ;  /* 0x0000001513127223 */ /* 0x1c0fe20000008014 */
[----:B------:R-:W-:Y:S01]  /*6500*/  FFMA.RM R21, R19, R21, R20 ;  /* 0x0000001513157223 */ /* 0x000fe20000004014 */
[----:B------:R-:W-:Y:S02]  /*6510*/  IADD3 R19, PT, PT, R3, 0x20, RZ ;  /* 0x0000002003137810 */ /* 0x000fe40007ffe0ff */
[----:B------:R-:W-:Y:S02]  /*6520*/  LOP3.LUT R17, R17, 0x7fffff, RZ, 0xc0, !PT ;  /* 0x007fffff11117812 */ /* 0x000fe400078ec0ff */
[----:B------:R-:W-:Y:S02]  /*6530*/  ISETP.NE.AND P2, PT, R3, RZ, PT ;  /* 0x000000ff0300720c */ /* 0x000fe40003f45270 */
[----:B------:R-:W-:Y:S02]  /*6540*/  LOP3.LUT R20, R17, 0x800000, RZ, 0xfc, !PT ;  /* 0x0080000011147812 */ /* 0x000fe400078efcff */
[----:B------:R-:W-:-:S02]  /*6550*/  ISETP.NE.AND P1, PT, R3, RZ, PT ;  /* 0x000000ff0300720c */ /* 0x000fc40003f25270 */
[----:B------:R-:W-:Y:S02]  /*6560*/  IADD3 R3, PT, PT, -R3, RZ, RZ ;  /* 0x000000ff03037210 */ /* 0x000fe40007ffe1ff */
[----:B------:R-:W-:Y:S02]  /*6570*/  SHF.L.U32 R19, R20, R19, RZ ;  /* 0x0000001314137219 */ /* 0x000fe400000006ff */
[----:B------:R-:W-:Y:S02]  /*6580*/  FSETP.NEU.FTZ.AND P0, PT, R18, R21, PT ;  /* 0x000000151200720b */ /* 0x000fe40003f1d000 */
[----:B------:R-:W-:Y:S02]  /*6590*/  SEL R3, R3, RZ, P2 ;  /* 0x000000ff03037207 */ /* 0x000fe40001000000 */
[----:B------:R-:W-:Y:S02]  /*65a0*/  ISETP.NE.AND P1, PT, R19, RZ, P1 ;  /* 0x000000ff1300720c */ /* 0x000fe40000f25270 */
[----:B------:R-:W-:-:S02]  /*65b0*/  SHF.R.U32.HI R20, RZ, R3, R20 ;  /* 0x00000003ff147219 */ /* 0x000fc40000011614 */
[----:B------:R-:W-:Y:S02]  /*65c0*/  PLOP3.LUT P0, PT, P0, P1, PT, 0xf8, 0x8f ;  /* 0x00000000008f781c */ /* 0x000fe40000703f70 */
[----:B------:R-:W-:Y:S02]  /*65d0*/  SHF.R.U32.HI R17, RZ, 0x1, R20 ;  /* 0x00000001ff117819 */ /* 0x000fe40000011614 */
[----:B------:R-:W-:-:S04]  /*65e0*/  SEL R18, RZ, 0x1, !P0 ;  /* 0x00000001ff127807 */ /* 0x000fc80004000000 */
[----:B------:R-:W-:-:S04]  /*65f0*/  LOP3.LUT R3, R18, 0x1, R17, 0xf8, !PT ;  /* 0x0000000112037812 */ /* 0x000fc800078ef811 */
[----:B------:R-:W-:-:S04]  /*6600*/  LOP3.LUT R20, R3, R20, RZ, 0xc0, !PT ;  /* 0x0000001403147212 */ /* 0x000fc800078ec0ff */
[----:B------:R-:W-:-:S04]  /*6610*/  IADD3 R17, PT, PT, R17, R20, RZ ;  /* 0x0000001411117210 */ /* 0x000fc80007ffe0ff */
[----:B------:R-:W-:Y:S01]  /*6620*/  LOP3.LUT R0, R17, R0, RZ, 0xfc, !PT ;  /* 0x0000000011007212 */ /* 0x000fe200078efcff */
[----:B------:R-:W-:Y:S06]  /*6630*/  BRA `(.L_x_65) ;  /* 0x0000000000347947 */ /* 0x000fec0003800000 */
.L_x_64:
[----:B------:R-:W-:-:S04]  /*6640*/  LOP3.LUT R0, R0, 0x80000000, RZ, 0xc0, !PT ;  /* 0x8000000000007812 */ /* 0x000fc800078ec0ff */
[----:B------:R-:W-:Y:S01]  /*6650*/  LOP3.LUT R0, R0, 0x7f800000, RZ, 0xfc, !PT ;  /* 0x7f80000000007812 */ /* 0x000fe200078efcff */
[----:B------:R-:W-:Y:S06]  /*6660*/  BRA `(.L_x_65) ;  /* 0x0000000000287947 */ /* 0x000fec0003800000 */
.L_x_63:
[----:B------:R-:W-:Y:S01]  /*6670*/  LEA R0, R17, R0, 0x17 ;  /* 0x0000000011007211 */ /* 0x000fe200078eb8ff */
[----:B------:R-:W-:Y:S06]  /*6680*/  BRA `(.L_x_65) ;  /* 0x0000000000207947 */ /* 0x000fec0003800000 */
.L_x_62:
[----:B------:R-:W-:-:S04]  /*6690*/  LOP3.LUT R3, R22, 0x80000000, R3, 0x48, !PT ;  /* 0x8000000016037812 */ /* 0x000fc800078e4803 */
[----:B------:R-:W-:Y:S01]  /*66a0*/  LOP3.LUT R0, R3, 0x7f800000, RZ, 0xfc, !PT ;  /* 0x7f80000003007812 */ /* 0x000fe200078efcff */
[----:B------:R-:W-:Y:S06]  /*66b0*/  BRA `(.L_x_65) ;  /* 0x0000000000147947 */ /* 0x000fec0003800000 */
.L_x_61:
[----:B------:R-:W-:Y:S01]  /*66c0*/  LOP3.LUT R0, R22, 0x80000000, R3, 0x48, !PT ;  /* 0x8000000016007812 */ /* 0x000fe200078e4803 */
[----:B------:R-:W-:Y:S06]  /*66d0*/  BRA `(.L_x_65) ;  /* 0x00000000000c7947 */ /* 0x000fec0003800000 */
.L_x_60:
[----:B------:R-:W0:Y:S01]  /*66e0*/  MUFU.RSQ R0, -QNAN ;  /* 0xffc0000000007908 */ /* 0x000e220000001400 */
[----:B------:R-:W-:Y:S05]  /*66f0*/  BRA `(.L_x_65) ;  /* 0x0000000000047947 */ /* 0x000fea0003800000 */
.L_x_59:
[----:B------:R-:W-:-:S07]  /*6700*/  FADD.FTZ R0, R3, R0 ;  /* 0x0000000003007221 */ /* 0x000fce0000010000 */
.L_x_65:
[----:B------:R-:W-:-:S04]  /*6710*/  HFMA2 R3, -RZ, RZ, 0, 0 ;  /* 0x00000000ff037431 */ /* 0x000fc800000001ff */
[----:B0-----:R-:W-:Y:S05]  /*6720*/  RET.REL.NODEC R2 `(_Z8RunPlansPfS_S_S_S_S_S_S_S_S_S_S_) ;  /* 0xffffff9802347950 */ /* 0x001fea0003c3ffff */
.L_x_66:
[----:B------:R-:W-:-:S00]  /*6730*/  BRA `(.L_x_66) ;  /* 0xfffffffc00fc7947 */ /* 0x000fc0000383ffff */
[----:B------:R-:W-:-:S00]  /*6740*/  NOP ;  /* 0x0000000000007918 */ /* 0x000fc00000000000 */
        /* <DEDUP_REMOVED lines=11> */
.L_x_67:


//--------------------- .nv.global.init           --------------------------
	.section	.nv.global.init,"aw",@progbits
	.align	4
.nv.global.init:
	.type		ti_n,@object
	.size		ti_n,(bpension - ti_n)
ti_n:
        /*0000*/ 	.byte	0x23, 0x00, 0x00, 0x00
	.type		bpension,@object
	.size		bpension,(dti_n - bpension)
bpension:
        /*0004*/ 	.byte	0x00, 0x00, 0x80, 0x3f
	.type		dti_n,@object
	.size		dti_n,(dtla_m - dti_n)
dti_n:
        /*0008*/ 	.byte	0x23, 0x00, 0x00, 0x00
	.type		dtla_m,@object
	.size		dtla_m,(tlap_n - dtla_m)
dtla_m:
        /*000c*/ 	.byte	0x23, 0x00, 0x00, 0x00
	.type		tlap_n,@object
	.size		tlap_n,(age - tlap_n)
tlap_n:
        /*0010*/ 	.byte	0x23, 0x00, 0x00, 0x00
	.type		age,@object
	.size		age,(da_n - age)
age:
        /*0014*/ 	.byte	0x00, 0x00, 0xf0, 0x41
	.type		da_n,@object
	.size		da_n,(ti_bdeath - da_n)
da_n:
        /*0018*/ 	.byte	0x23, 0x00, 0x00, 0x00
	.type		ti_bdeath,@object
	.size		ti_bdeath,(pensiontime - ti_bdeath)
ti_bdeath:
        /*001c*/ 	.byte	0x00, 0x00, 0x80, 0x3f
	.type		pensiontime,@object
	.size		pensiontime,(dti_bdisabled - pensiontime)
pensiontime:
        /*0020*/ 	.byte	0x00, 0x00, 0x0c, 0x42
	.type		dti_bdisabled,@object
	.size		dti_bdisabled,(dtla_n - dti_bdisabled)
dti_bdisabled:
        /*0024*/ 	.byte	0x00, 0x00, 0x80, 0x3f
	.type		dtla_n,@object
	.size		dtla_n,(tlap_bpremium - dtla_n)
dtla_n:
        /*0028*/ 	.byte	0x0a, 0x00, 0x00, 0x00
	.type		tlap_bpremium,@object
	.size		tlap_bpremium,(interestrate - tlap_bpremium)
tlap_bpremium:
        /*002c*/ 	.byte	0x00, 0x00, 0x80, 0x3f
	.type		interestrate,@object
	.size		interestrate,(da_bdisabled - interestrate)
interestrate:
        /*0030*/ 	.byte	0xcd, 0xcc, 0x4c, 0x3d
	.type		da_bdisabled,@object
	.size		da_bdisabled,(ts - da_bdisabled)
da_bdisabled:
        /*0034*/ 	.byte	0x00, 0x00, 0x80, 0x3f
	.type		ts,@object
	.size		ts,(rs - ts)
ts:
        /*0038*/ 	.byte	0x00, 0x00, 0x80, 0x3e, 0x00, 0x00, 0x00, 0x3f, 0x00, 0x00, 0x80, 0x3f, 0x00, 0x00, 0x00, 0x40
        /*0048*/ 	.byte	0x00, 0x00, 0x40, 0x40, 0x00, 0x00, 0x80, 0x40, 0x00, 0x00, 0xa0, 0x40, 0x00, 0x00, 0xc0, 0x40
        /*0058*/ 	.byte	0x00, 0x00, 0xe0, 0x40, 0x00, 0x00, 0x00, 0x41, 0x00, 0x00, 0x10, 0x41, 0x00, 0x00, 0x20, 0x41
        /*0068*/ 	.byte	0x00, 0x00, 0x30, 0x41, 0x00, 0x00, 0x40, 0x41, 0x00, 0x00, 0x50, 0x41, 0x00, 0x00, 0x60, 0x41
        /*0078*/ 	.byte	0x00, 0x00, 0x70, 0x41, 0x00, 0x00, 0x80, 0x41, 0x00, 0x00, 0x88, 0x41, 0x00, 0x00, 0x90, 0x41
        /*0088*/ 	.byte	0x00, 0x00, 0x98, 0x41, 0x00, 0x00, 0xa0, 0x41, 0x00, 0x00, 0xa8, 0x41, 0x00, 0x00, 0xb0, 0x41
        /*0098*/ 	.byte	0x00, 0x00, 0xb8, 0x41, 0x00, 0x00, 0xc0, 0x41, 0x00, 0x00, 0xc8, 0x41, 0x00, 0x00, 0xd0, 0x41
        /*00a8*/ 	.byte	0x00, 0x00, 0xd8, 0x41, 0x00, 0x00, 0xe0, 0x41, 0x00, 0x00, 0xe8, 0x41, 0x00, 0x00, 0xf0, 0x41
	.type		rs,@object
	.size		rs,(.L_5 - rs)
rs:
        /* <DEDUP_REMOVED lines=8> */
.L_5:


//--------------------- .nv.shared.reserved.0     --------------------------
	.section	.nv.shared.reserved.0,"aw",@nobits
	.weak		__nv_reservedSMEM_offset_0_alias
	.size		__nv_reservedSMEM_offset_0_alias, 0, 64
	.other		__nv_reservedSMEM_offset_0_alias,@"STO_CUDA_RESERVED_SHARED STV_DEFAULT"
__nv_reservedSMEM_offset_0_alias:
	.zero		0
	.zero		64


//--------------------- .nv.constant0._Z8RunPlansPfS_S_S_S_S_S_S_S_S_S_S_ --------------------------
	.section	.nv.constant0._Z8RunPlansPfS_S_S_S_S_S_S_S_S_S_S_,"a",@progbits
	.sectionflags	@""
	.align	4
.nv.constant0._Z8RunPlansPfS_S_S_S_S_S_S_S_S_S_S_:
	.zero		992


//--------------------- SYMBOLS --------------------------

	.type		.nv.reservedSmem.offset0,@object
	.size		.nv.reservedSmem.offset0,0x4
